// auto-generated by cutlass_sweep.gemm — config: {"arch": "sm_100", "cluster_m": 2, "cluster_n": 1, "dtype": "fp16", "dtype_b": "fp16", "layout": "nt", "stages": 0, "tile_k": 16, "tile_m": 256, "tile_n": 32}
#include "cutlass/cutlass.h"
#include "cutlass/gemm/collective/collective_builder.hpp"
#include "cutlass/gemm/device/gemm_universal_adapter.h"
#include "cutlass/gemm/kernel/gemm_universal.hpp"
#include "cutlass/epilogue/collective/collective_builder.hpp"

using ElemA = cutlass::half_t;
using ElemB = cutlass::half_t;
using ElemCD = cutlass::half_t;
using Acc  = float;
using TileShape    = cute::Shape<cute::_256, cute::_32, cute::_16>;
using ClusterShape = cute::Shape<cute::_2, cute::_1, cute::_1>;

using CollectiveEpilogue = typename cutlass::epilogue::collective::CollectiveBuilder<
    cutlass::arch::Sm100, cutlass::arch::OpClassTensorOp,
    TileShape, ClusterShape,
    cutlass::epilogue::collective::EpilogueTileAuto,
    Acc, Acc,
    ElemCD, cutlass::layout::RowMajor, 128 / cutlass::sizeof_bits<ElemCD>::value,
    ElemCD, cutlass::layout::RowMajor, 128 / cutlass::sizeof_bits<ElemCD>::value,
    cutlass::epilogue::collective::EpilogueScheduleAuto
  >::CollectiveOp;

using CollectiveMainloop = typename cutlass::gemm::collective::CollectiveBuilder<
    cutlass::arch::Sm100, cutlass::arch::OpClassTensorOp,
    ElemA, cutlass::layout::RowMajor, 128 / cutlass::sizeof_bits<ElemA>::value,
    ElemB, cutlass::layout::ColumnMajor, 128 / cutlass::sizeof_bits<ElemB>::value,
    Acc,
    TileShape, ClusterShape,
    cutlass::gemm::collective::StageCountAutoCarveout<static_cast<int>(sizeof(typename CollectiveEpilogue::SharedStorage))>,
    cutlass::gemm::collective::KernelScheduleAuto
  >::CollectiveOp;

using GemmKernel = cutlass::gemm::kernel::GemmUniversal<
    cute::Shape<int,int,int,int>,
    CollectiveMainloop,
    CollectiveEpilogue
>;
using Gemm = cutlass::gemm::device::GemmUniversalAdapter<GemmKernel>;

// Force the device kernel symbol into the cubin without needing a host main.
auto* _anchor = &cutlass::device_kernel<GemmKernel>;


// ===== COMPILED SASS (sm_100a) =====

	.target	sm_100a

	.elftype	@"ET_EXEC"


//--------------------- .note.nv.tkinfo           --------------------------
	.section	.note.nv.tkinfo,"",@"SHT_NOTE"
	.sectionflags	@"SHF_NOTE_NV_TKINFO"
	.tkinfo
        /*0018*/ 	.word	0x00000002
        /*0030*/ 	.string	""
        /*0030*/ 	.string	"ptxas"
        /*0030*/ 	.string	"Cuda compilation tools, release 13.0, V13.0.88"
        /*0030*/ 	.string	"Build cuda_13.0.r13.0/compiler.36424714_0"
        /*0030*/ 	.string	"-arch sm_100a -m 64 "



//--------------------- .note.nv.cuinfo           --------------------------
	.section	.note.nv.cuinfo,"",@"SHT_NOTE"
	.sectionflags	@"SHF_NOTE_NV_CUINFO"
        /*0018*/ 	.short	0x0002
        /*001a*/ 	.short	0x0064
        /*001c*/ 	.short	0x0082
	.zero		2


//--------------------- .nv.info                  --------------------------
	.section	.nv.info,"",@"SHT_CUDA_INFO"
	.align	4


	//----- nvinfo : EIATTR_REGCOUNT
	.align		4
        /*0000*/ 	.byte	0x04, 0x2f
        /*0002*/ 	.short	(.L_19 - .L_18)
	.align		4
.L_18:
        /*0004*/ 	.word	index@(_ZN7cutlass13device_kernelINS_4gemm6kernel13GemmUniversalIN4cute5tupleIJiiiiEEENS1_10collective13CollectiveMmaINS1_35MainloopSm100TmaUmmaWarpSpecializedILi46ELi2ELi4ENS5_IJNS4_1CILi2EEENSA_ILi1EEESC_EEEEENS5_IJNSA_ILi256EEENSA_ILi32EEENSA_ILi16EEEEEENS_6half_tENS5_IJlSC_lEEESJ_SK_NS4_8TiledMMAINS4_8MMA_AtomIJNS4_26SM100_MMA_F16BF16_2x1SM_SSISJ_SJ_fLi256ELi32ELNS4_4UMMA5MajorE0ELSP_0ELNSO_7ScaleInE0ELSQ_0EEEEEENS4_6LayoutINS5_IJSC_SC_SC_EEENS5_IJNSA_ILi0EEESV_SV_EEEEENS5_IJNS4_10UnderscoreESY_SY_EEEEENS4_18SM100_TMA_2SM_LOADENS4_14ComposedLayoutINS4_7SwizzleILi1ELi4ELi3EEENS4_18smem_ptr_flag_bitsILi16EEENST_INS5_IJNSA_ILi8EEESH_EEENS5_IJSH_SC_EEEEEEEvNS4_8identityES11_S1B_vS1C_EENS_8epilogue10collective18CollectiveEpilogueINS1E_23Sm100TmaWarpSpecializedILi2ELi1ELi32ELb1ELb0EEEJNS5_IJNSA_ILi128EEESG_SH_EEENS5_IJNST_IS1J_SC_EENST_ISG_SC_EEEEESJ_SK_SJ_SK_NS1E_6fusion15FusionCallbacksIS1I_NS1O_17LinearCombinationISJ_fSJ_fLNS_15FloatRoundStyleE2EEES1K_S1N_JEEENS4_5SM1004TMEM4LOAD26SM100_TMEM_LOAD_32dp32b32xENS4_13SM90_TMA_LOADENS12_INS13_ILi2ELi4ELi3EEES16_NST_INS5_IJS17_SG_EEENS5_IJSG_SC_EEEEEEENS4_39AutoVectorizingCopyWithAssumedAlignmentILi128EEENS4_14SM90_TMA_STOREES23_S25_S25_EEEvvEEEEvNT_6ParamsE)
        /*0008*/ 	.word	0x0000007d


	//----- nvinfo : EIATTR_FRAME_SIZE
	.align		4
.L_19:
        /*000c*/ 	.byte	0x04, 0x11
        /*000e*/ 	.short	(.L_21 - .L_20)
	.align		4
.L_20:
        /*0010*/ 	.word	index@($__internal_2_$__cuda_sm10x_tcgen05_guardrail_trap_unallocated_columns_being_dealloced)
        /*0014*/ 	.word	0x00000000


	//----- nvinfo : EIATTR_FRAME_SIZE
	.align		4
.L_21:
        /*0018*/ 	.byte	0x04, 0x11
        /*001a*/ 	.short	(.L_23 - .L_22)
	.align		4
.L_22:
        /*001c*/ 	.word	index@($__internal_1_$__cuda_sm10x_tcgen05_guardrail_trap_phase_invalid_during_alloc)
        /*0020*/ 	.word	0x00000000


	//----- nvinfo : EIATTR_FRAME_SIZE
	.align		4
.L_23:
        /*0024*/ 	.byte	0x04, 0x11
        /*0026*/ 	.short	(.L_25 - .L_24)
	.align		4
.L_24:
        /*0028*/ 	.word	index@($__internal_0_$__cuda_sm10x_tcgen05_guardrail_trap_col_being_dealloced_not_returned_by_alloc)
        /*002c*/ 	.word	0x00000000


	//----- nvinfo : EIATTR_FRAME_SIZE
	.align		4
.L_25:
        /*0030*/ 	.byte	0x04, 0x11
        /*0032*/ 	.short	(.L_27 - .L_26)
	.align		4
.L_26:
        /*0034*/ 	.word	index@(_ZN7cutlass13device_kernelINS_4gemm6kernel13GemmUniversalIN4cute5tupleIJiiiiEEENS1_10collective13CollectiveMmaINS1_35MainloopSm100TmaUmmaWarpSpecializedILi46ELi2ELi4ENS5_IJNS4_1CILi2EEENSA_ILi1EEESC_EEEEENS5_IJNSA_ILi256EEENSA_ILi32EEENSA_ILi16EEEEEENS_6half_tENS5_IJlSC_lEEESJ_SK_NS4_8TiledMMAINS4_8MMA_AtomIJNS4_26SM100_MMA_F16BF16_2x1SM_SSISJ_SJ_fLi256ELi32ELNS4_4UMMA5MajorE0ELSP_0ELNSO_7ScaleInE0ELSQ_0EEEEEENS4_6LayoutINS5_IJSC_SC_SC_EEENS5_IJNSA_ILi0EEESV_SV_EEEEENS5_IJNS4_10UnderscoreESY_SY_EEEEENS4_18SM100_TMA_2SM_LOADENS4_14ComposedLayoutINS4_7SwizzleILi1ELi4ELi3EEENS4_18smem_ptr_flag_bitsILi16EEENST_INS5_IJNSA_ILi8EEESH_EEENS5_IJSH_SC_EEEEEEEvNS4_8identityES11_S1B_vS1C_EENS_8epilogue10collective18CollectiveEpilogueINS1E_23Sm100TmaWarpSpecializedILi2ELi1ELi32ELb1ELb0EEEJNS5_IJNSA_ILi128EEESG_SH_EEENS5_IJNST_IS1J_SC_EENST_ISG_SC_EEEEESJ_SK_SJ_SK_NS1E_6fusion15FusionCallbacksIS1I_NS1O_17LinearCombinationISJ_fSJ_fLNS_15FloatRoundStyleE2EEES1K_S1N_JEEENS4_5SM1004TMEM4LOAD26SM100_TMEM_LOAD_32dp32b32xENS4_13SM90_TMA_LOADENS12_INS13_ILi2ELi4ELi3EEES16_NST_INS5_IJS17_SG_EEENS5_IJSG_SC_EEEEEEENS4_39AutoVectorizingCopyWithAssumedAlignmentILi128EEENS4_14SM90_TMA_STOREES23_S25_S25_EEEvvEEEEvNT_6ParamsE)
        /*0038*/ 	.word	0x00000000


	//----- nvinfo : EIATTR_MIN_STACK_SIZE
	.align		4
.L_27:
        /*003c*/ 	.byte	0x04, 0x12
        /*003e*/ 	.short	(.L_29 - .L_28)
	.align		4
.L_28:
        /*0040*/ 	.word	index@(_ZN7cutlass13device_kernelINS_4gemm6kernel13GemmUniversalIN4cute5tupleIJiiiiEEENS1_10collective13CollectiveMmaINS1_35MainloopSm100TmaUmmaWarpSpecializedILi46ELi2ELi4ENS5_IJNS4_1CILi2EEENSA_ILi1EEESC_EEEEENS5_IJNSA_ILi256EEENSA_ILi32EEENSA_ILi16EEEEEENS_6half_tENS5_IJlSC_lEEESJ_SK_NS4_8TiledMMAINS4_8MMA_AtomIJNS4_26SM100_MMA_F16BF16_2x1SM_SSISJ_SJ_fLi256ELi32ELNS4_4UMMA5MajorE0ELSP_0ELNSO_7ScaleInE0ELSQ_0EEEEEENS4_6LayoutINS5_IJSC_SC_SC_EEENS5_IJNSA_ILi0EEESV_SV_EEEEENS5_IJNS4_10UnderscoreESY_SY_EEEEENS4_18SM100_TMA_2SM_LOADENS4_14ComposedLayoutINS4_7SwizzleILi1ELi4ELi3EEENS4_18smem_ptr_flag_bitsILi16EEENST_INS5_IJNSA_ILi8EEESH_EEENS5_IJSH_SC_EEEEEEEvNS4_8identityES11_S1B_vS1C_EENS_8epilogue10collective18CollectiveEpilogueINS1E_23Sm100TmaWarpSpecializedILi2ELi1ELi32ELb1ELb0EEEJNS5_IJNSA_ILi128EEESG_SH_EEENS5_IJNST_IS1J_SC_EENST_ISG_SC_EEEEESJ_SK_SJ_SK_NS1E_6fusion15FusionCallbacksIS1I_NS1O_17LinearCombinationISJ_fSJ_fLNS_15FloatRoundStyleE2EEES1K_S1N_JEEENS4_5SM1004TMEM4LOAD26SM100_TMEM_LOAD_32dp32b32xENS4_13SM90_TMA_LOADENS12_INS13_ILi2ELi4ELi3EEES16_NST_INS5_IJS17_SG_EEENS5_IJSG_SC_EEEEEEENS4_39AutoVectorizingCopyWithAssumedAlignmentILi128EEENS4_14SM90_TMA_STOREES23_S25_S25_EEEvvEEEEvNT_6ParamsE)
        /*0044*/ 	.word	0x00000000
.L_29:


//--------------------- .nv.compat                --------------------------
	.section	.nv.compat,"",@"SHT_CUDA_COMPAT_INFO"
	.align	4
        /*0000*/ 	.byte	0x02, 0x09, 0x01, 0x00, 0x02, 0x02, 0x02, 0x00, 0x02, 0x05, 0x05, 0x00, 0x03, 0x07, 0x01, 0x01
        /*0010*/ 	.byte	0x02, 0x03, 0x01, 0x00, 0x02, 0x06, 0x01, 0x00, 0x04, 0x0b, 0x08, 0x00, 0x09, 0x00, 0x00, 0x00
        /*0020*/ 	.byte	0x00, 0x00, 0x00, 0x00


//--------------------- .nv.info._ZN7cutlass13device_kernelINS_4gemm6kernel13GemmUniversalIN4cute5tupleIJiiiiEEENS1_10collective13CollectiveMmaINS1_35MainloopSm100TmaUmmaWarpSpecializedILi46ELi2ELi4ENS5_IJNS4_1CILi2EEENSA_ILi1EEESC_EEEEENS5_IJNSA_ILi256EEENSA_ILi32EEENSA_ILi16EEEEEENS_6half_tENS5_IJlSC_lEEESJ_SK_NS4_8TiledMMAINS4_8MMA_AtomIJNS4_26SM100_MMA_F16BF16_2x1SM_SSISJ_SJ_fLi256ELi32ELNS4_4UMMA5MajorE0ELSP_0ELNSO_7ScaleInE0ELSQ_0EEEEEENS4_6LayoutINS5_IJSC_SC_SC_EEENS5_IJNSA_ILi0EEESV_SV_EEEEENS5_IJNS4_10UnderscoreESY_SY_EEEEENS4_18SM100_TMA_2SM_LOADENS4_14ComposedLayoutINS4_7SwizzleILi1ELi4ELi3EEENS4_18smem_ptr_flag_bitsILi16EEENST_INS5_IJNSA_ILi8EEESH_EEENS5_IJSH_SC_EEEEEEEvNS4_8identityES11_S1B_vS1C_EENS_8epilogue10collective18CollectiveEpilogueINS1E_23Sm100TmaWarpSpecializedILi2ELi1ELi32ELb1ELb0EEEJNS5_IJNSA_ILi128EEESG_SH_EEENS5_IJNST_IS1J_SC_EENST_ISG_SC_EEEEESJ_SK_SJ_SK_NS1E_6fusion15FusionCallbacksIS1I_NS1O_17LinearCombinationISJ_fSJ_fLNS_15FloatRoundStyleE2EEES1K_S1N_JEEENS4_5SM1004TMEM4LOAD26SM100_TMEM_LOAD_32dp32b32xENS4_13SM90_TMA_LOADENS12_INS13_ILi2ELi4ELi3EEES16_NST_INS5_IJS17_SG_EEENS5_IJSG_SC_EEEEEEENS4_39AutoVectorizingCopyWithAssumedAlignmentILi128EEENS4_14SM90_TMA_STOREES23_S25_S25_EEEvvEEEEvNT_6ParamsE --------------------------
	.section	.nv.info._ZN7cutlass13device_kernelINS_4gemm6kernel13GemmUniversalIN4cute5tupleIJiiiiEEENS1_10collective13CollectiveMmaINS1_35MainloopSm100TmaUmmaWarpSpecializedILi46ELi2ELi4ENS5_IJNS4_1CILi2EEENSA_ILi1EEESC_EEEEENS5_IJNSA_ILi256EEENSA_ILi32EEENSA_ILi16EEEEEENS_6half_tENS5_IJlSC_lEEESJ_SK_NS4_8TiledMMAINS4_8MMA_AtomIJNS4_26SM100_MMA_F16BF16_2x1SM_SSISJ_SJ_fLi256ELi32ELNS4_4UMMA5MajorE0ELSP_0ELNSO_7ScaleInE0ELSQ_0EEEEEENS4_6LayoutINS5_IJSC_SC_SC_EEENS5_IJNSA_ILi0EEESV_SV_EEEEENS5_IJNS4_10UnderscoreESY_SY_EEEEENS4_18SM100_TMA_2SM_LOADENS4_14ComposedLayoutINS4_7SwizzleILi1ELi4ELi3EEENS4_18smem_ptr_flag_bitsILi16EEENST_INS5_IJNSA_ILi8EEESH_EEENS5_IJSH_SC_EEEEEEEvNS4_8identityES11_S1B_vS1C_EENS_8epilogue10collective18CollectiveEpilogueINS1E_23Sm100TmaWarpSpecializedILi2ELi1ELi32ELb1ELb0EEEJNS5_IJNSA_ILi128EEESG_SH_EEENS5_IJNST_IS1J_SC_EENST_ISG_SC_EEEEESJ_SK_SJ_SK_NS1E_6fusion15FusionCallbacksIS1I_NS1O_17LinearCombinationISJ_fSJ_fLNS_15FloatRoundStyleE2EEES1K_S1N_JEEENS4_5SM1004TMEM4LOAD26SM100_TMEM_LOAD_32dp32b32xENS4_13SM90_TMA_LOADENS12_INS13_ILi2ELi4ELi3EEES16_NST_INS5_IJS17_SG_EEENS5_IJSG_SC_EEEEEEENS4_39AutoVectorizingCopyWithAssumedAlignmentILi128EEENS4_14SM90_TMA_STOREES23_S25_S25_EEEvvEEEEvNT_6ParamsE,"",@"SHT_CUDA_INFO"
	.sectionflags	@""
	.align	4


	//----- nvinfo : EIATTR_CUDA_API_VERSION
	.align		4
        /*0000*/ 	.byte	0x04, 0x37
        /*0002*/ 	.short	(.L_31 - .L_30)
.L_30:
        /*0004*/ 	.word	0x00000082


	//----- nvinfo : EIATTR_KPARAM_INFO
	.align		4
.L_31:
        /*0008*/ 	.byte	0x04, 0x17
        /*000a*/ 	.short	(.L_33 - .L_32)
.L_32:
        /*000c*/ 	.word	0x00000000
        /*0010*/ 	.short	0x0000
        /*0012*/ 	.short	0x0000
        /*0014*/ 	.byte	0x00, 0xf0, 0x01, 0x20


	//----- nvinfo : EIATTR_AT_ENTRY_FRAGMENTS
	.align		4
.L_33:
        /*0018*/ 	.byte	0x04, 0x4f
        /*001a*/ 	.short	(.L_35 - .L_34)


	//   ....[0]....
.L_34:
        /*001c*/ 	.word	0x00000007


	//----- nvinfo : EIATTR_RESERVED_SMEM_USED
	.align		4
.L_35:
        /*0020*/ 	.byte	0x01, 0x41
	.zero		2


	//----- nvinfo : EIATTR_SPARSE_MMA_MASK
	.align		4
        /*0024*/ 	.byte	0x03, 0x50
        /*0026*/ 	.short	0x0000


	//----- nvinfo : EIATTR_TCGEN05_2CTA_USED
	.align		4
        /*0028*/ 	.byte	0x01, 0x52
	.zero		2


	//----- nvinfo : EIATTR_MAXREG_COUNT
	.align		4
        /*002c*/ 	.byte	0x03, 0x1b
        /*002e*/ 	.short	0x00ff


	//----- nvinfo : EIATTR_NUM_BARRIERS
	.align		4
        /*0030*/ 	.byte	0x02, 0x4c
        /*0032*/ 	.byte	0x07
	.zero		1


	//----- nvinfo : EIATTR_EXTERNS
	.align		4
        /*0034*/ 	.byte	0x04, 0x0f
        /*0036*/ 	.short	(.L_37 - .L_36)


	//   ....[0]....
	.align		4
.L_36:
        /*0038*/ 	.word	index@(__assertfail)


	//----- nvinfo : EIATTR_MERCURY_ISA_VERSION
	.align		4
.L_37:
        /*003c*/ 	.byte	0x03, 0x5f
        /*003e*/ 	.short	0x0101


	//----- nvinfo : EIATTR_INT_WARP_WIDE_INSTR_OFFSETS
	.align		4
        /*0040*/ 	.byte	0x04, 0x31
        /*0042*/ 	.short	(.L_39 - .L_38)


	//   ....[0]....
.L_38:
        /*0044*/ 	.word	0x00001240


	//   ....[1]....
        /*0048*/ 	.word	0x000012e0


	//   ....[2]....
        /*004c*/ 	.word	0x00002640


	//   ....[3]....
        /*0050*/ 	.word	0x00005b60


	//   ....[4]....
        /*0054*/ 	.word	0x00005b90


	//   ....[5]....
        /*0058*/ 	.word	0x00005be0


	//   ....[6]....
        /*005c*/ 	.word	0x000065d0


	//   ....[7]....
        /*0060*/ 	.word	0x00006710


	//----- nvinfo : EIATTR_COOP_GROUP_MASK_REGIDS
	.align		4
.L_39:
        /*0064*/ 	.byte	0x04, 0x29
        /*0066*/ 	.short	(.L_41 - .L_40)


	//   ....[0]....
.L_40:
        /*0068*/ 	.word	0xffffffff


	//   ....[1]....
        /*006c*/ 	.word	0xffffffff


	//   ....[2]....
        /*0070*/ 	.word	0xffffffff


	//   ....[3]....
        /*0074*/ 	.word	0xffffffff


	//   ....[4]....
        /*0078*/ 	.word	0xffffffff


	//   ....[5]....
        /*007c*/ 	.word	0xffffffff


	//   ....[6]....
        /*0080*/ 	.word	0xffffffff


	//   ....[7]....
        /*0084*/ 	.word	0xffffffff


	//   ....[8]....
        /*0088*/ 	.word	0xffffffff


	//   ....[9]....
        /*008c*/ 	.word	0xffffffff


	//   ....[10]....
        /*0090*/ 	.word	0xffffffff


	//   ....[11]....
        /*0094*/ 	.word	0xffffffff


	//   ....[12]....
        /*0098*/ 	.word	0xffffffff


	//   ....[13]....
        /*009c*/ 	.word	0xffffffff


	//----- nvinfo : EIATTR_COOP_GROUP_INSTR_OFFSETS
	.align		4
.L_41:
        /*00a0*/ 	.byte	0x04, 0x28
        /*00a2*/ 	.short	(.L_43 - .L_42)


	//   ....[0]....
.L_42:
        /*00a4*/ 	.word	0x000000c0


	//   ....[1]....
        /*00a8*/ 	.word	0x00000500


	//   ....[2]....
        /*00ac*/ 	.word	0x00000bf0


	//   ....[3]....
        /*00b0*/ 	.word	0x00000d40


	//   ....[4]....
        /*00b4*/ 	.word	0x00000e30


	//   ....[5]....
        /*00b8*/ 	.word	0x00000f90


	//   ....[6]....
        /*00bc*/ 	.word	0x00001120


	//   ....[7]....
        /*00c0*/ 	.word	0x00001360


	//   ....[8]....
        /*00c4*/ 	.word	0x00002520


	//   ....[9]....
        /*00c8*/ 	.word	0x00004aa0


	//   ....[10]....
        /*00cc*/ 	.word	0x00004f70


	//   ....[11]....
        /*00d0*/ 	.word	0x00004fa0


	//   ....[12]....
        /*00d4*/ 	.word	0x00005a70


	//   ....[13]....
        /*00d8*/ 	.word	0x00005c80


	//----- nvinfo : EIATTR_VRC_CTA_INIT_COUNT
	.align		4
.L_43:
        /*00dc*/ 	.byte	0x02, 0x4a
        /*00de*/ 	.byte	0x80
	.zero		1


	//----- nvinfo : EIATTR_SYSCALL_OFFSETS
	.align		4
        /*00e0*/ 	.byte	0x04, 0x46
        /*00e2*/ 	.short	(.L_45 - .L_44)


	//   ....[0]....
.L_44:
        /*00e4*/ 	.word	0x000071e0


	//   ....[1]....
        /*00e8*/ 	.word	0x000072d0


	//   ....[2]....
        /*00ec*/ 	.word	0x00007a40


	//----- nvinfo : EIATTR_MBARRIER_INSTR_OFFSETS
	.align		4
.L_45:
        /*00f0*/ 	.byte	0x04, 0x39
        /*00f2*/ 	.short	(.L_47 - .L_46)


	//   ....[0]....
.L_46:
        /*00f4*/ 	.word	0x00000610
        /*00f8*/ 	.word	0x000000ff
        /*00fc*/ 	.word	0x00000000
        /*0100*/ 	.short	0x0100
        /*0102*/ 	.byte	0x08
	.zero		1


	//   ....[1]....
        /*0104*/ 	.word	0x00000620
        /*0108*/ 	.word	0x000000ff
        /*010c*/ 	.word	0x00000170
        /*0110*/ 	.short	0x0100
        /*0112*/ 	.byte	0x08
	.zero		1


	//   ....[2]....
        /*0114*/ 	.word	0x00000630
        /*0118*/ 	.word	0x000000ff
        /*011c*/ 	.word	0x00000008
        /*0120*/ 	.short	0x0100
        /*0122*/ 	.byte	0x08
	.zero		1


	//   ....[3]....
        /*0124*/ 	.word	0x00000640
        /*0128*/ 	.word	0x000000ff
        /*012c*/ 	.word	0x00000178
        /*0130*/ 	.short	0x0100
        /*0132*/ 	.byte	0x08
	.zero		1


	//   ....[4]....
        /*0134*/ 	.word	0x00000650
        /*0138*/ 	.word	0x000000ff
        /*013c*/ 	.word	0x00000010
        /*0140*/ 	.short	0x0100
        /*0142*/ 	.byte	0x08
	.zero		1


	//   ....[5]....
        /*0144*/ 	.word	0x00000660
        /*0148*/ 	.word	0x000000ff
        /*014c*/ 	.word	0x00000180
        /*0150*/ 	.short	0x0100
        /*0152*/ 	.byte	0x08
	.zero		1


	//   ....[6]....
        /*0154*/ 	.word	0x00000670
        /*0158*/ 	.word	0x000000ff
        /*015c*/ 	.word	0x00000018
        /*0160*/ 	.short	0x0100
        /*0162*/ 	.byte	0x08
	.zero		1


	//   ....[7]....
        /*0164*/ 	.word	0x00000680
        /*0168*/ 	.word	0x000000ff
        /*016c*/ 	.word	0x00000188
        /*0170*/ 	.short	0x0100
        /*0172*/ 	.byte	0x08
	.zero		1


	//   ....[8]....
        /*0174*/ 	.word	0x00000690
        /*0178*/ 	.word	0x000000ff
        /*017c*/ 	.word	0x00000020
        /*0180*/ 	.short	0x0100
        /*0182*/ 	.byte	0x08
	.zero		1


	//   ....[9]....
        /*0184*/ 	.word	0x000006a0
        /*0188*/ 	.word	0x000000ff
        /*018c*/ 	.word	0x00000190
        /*0190*/ 	.short	0x0100
        /*0192*/ 	.byte	0x08
	.zero		1


	//   ....[10]....
        /*0194*/ 	.word	0x000006b0
        /*0198*/ 	.word	0x000000ff
        /*019c*/ 	.word	0x00000028
        /*01a0*/ 	.short	0x0100
        /*01a2*/ 	.byte	0x08
	.zero		1


	//   ....[11]....
        /*01a4*/ 	.word	0x000006c0
        /*01a8*/ 	.word	0x000000ff
        /*01ac*/ 	.word	0x00000198
        /*01b0*/ 	.short	0x0100
        /*01b2*/ 	.byte	0x08
	.zero		1


	//   ....[12]....
        /*01b4*/ 	.word	0x000006d0
        /*01b8*/ 	.word	0x000000ff
        /*01bc*/ 	.word	0x00000030
        /*01c0*/ 	.short	0x0100
        /*01c2*/ 	.byte	0x08
	.zero		1


	//   ....[13]....
        /*01c4*/ 	.word	0x000006e0
        /*01c8*/ 	.word	0x000000ff
        /*01cc*/ 	.word	0x000001a0
        /*01d0*/ 	.short	0x0100
        /*01d2*/ 	.byte	0x08
	.zero		1


	//   ....[14]....
        /*01d4*/ 	.word	0x000006f0
        /*01d8*/ 	.word	0x000000ff
        /*01dc*/ 	.word	0x00000038
        /*01e0*/ 	.short	0x0100
        /*01e2*/ 	.byte	0x08
	.zero		1


	//   ....[15]....
        /*01e4*/ 	.word	0x00000700
        /*01e8*/ 	.word	0x000000ff
        /*01ec*/ 	.word	0x000001a8
        /*01f0*/ 	.short	0x0100
        /*01f2*/ 	.byte	0x08
	.zero		1


	//   ....[16]....
        /*01f4*/ 	.word	0x00000710
        /*01f8*/ 	.word	0x000000ff
        /*01fc*/ 	.word	0x00000040
        /*0200*/ 	.short	0x0100
        /*0202*/ 	.byte	0x08
	.zero		1


	//   ....[17]....
        /*0204*/ 	.word	0x00000720
        /*0208*/ 	.word	0x000000ff
        /*020c*/ 	.word	0x000001b0
        /*0210*/ 	.short	0x0100
        /*0212*/ 	.byte	0x08
	.zero		1


	//   ....[18]....
        /*0214*/ 	.word	0x00000730
        /*0218*/ 	.word	0x000000ff
        /*021c*/ 	.word	0x00000048
        /*0220*/ 	.short	0x0100
        /*0222*/ 	.byte	0x08
	.zero		1


	//   ....[19]....
        /*0224*/ 	.word	0x00000740
        /*0228*/ 	.word	0x000000ff
        /*022c*/ 	.word	0x000001b8
        /*0230*/ 	.short	0x0100
        /*0232*/ 	.byte	0x08
	.zero		1


	//   ....[20]....
        /*0234*/ 	.word	0x00000750
        /*0238*/ 	.word	0x000000ff
        /*023c*/ 	.word	0x00000050
        /*0240*/ 	.short	0x0100
        /*0242*/ 	.byte	0x08
	.zero		1


	//   ....[21]....
        /*0244*/ 	.word	0x00000760
        /*0248*/ 	.word	0x000000ff
        /*024c*/ 	.word	0x000001c0
        /*0250*/ 	.short	0x0100
        /*0252*/ 	.byte	0x08
	.zero		1


	//   ....[22]....
        /*0254*/ 	.word	0x00000770
        /*0258*/ 	.word	0x000000ff
        /*025c*/ 	.word	0x00000058
        /*0260*/ 	.short	0x0100
        /*0262*/ 	.byte	0x08
	.zero		1


	//   ....[23]....
        /*0264*/ 	.word	0x00000780
        /*0268*/ 	.word	0x000000ff
        /*026c*/ 	.word	0x000001c8
        /*0270*/ 	.short	0x0100
        /*0272*/ 	.byte	0x08
	.zero		1


	//   ....[24]....
        /*0274*/ 	.word	0x00000790
        /*0278*/ 	.word	0x000000ff
        /*027c*/ 	.word	0x00000060
        /*0280*/ 	.short	0x0100
        /*0282*/ 	.byte	0x08
	.zero		1


	//   ....[25]....
        /*0284*/ 	.word	0x000007a0
        /*0288*/ 	.word	0x000000ff
        /*028c*/ 	.word	0x000001d0
        /*0290*/ 	.short	0x0100
        /*0292*/ 	.byte	0x08
	.zero		1


	//   ....[26]....
        /*0294*/ 	.word	0x000007b0
        /*0298*/ 	.word	0x000000ff
        /*029c*/ 	.word	0x00000068
        /*02a0*/ 	.short	0x0100
        /*02a2*/ 	.byte	0x08
	.zero		1


	//   ....[27]....
        /*02a4*/ 	.word	0x000007c0
        /*02a8*/ 	.word	0x000000ff
        /*02ac*/ 	.word	0x000001d8
        /*02b0*/ 	.short	0x0100
        /*02b2*/ 	.byte	0x08
	.zero		1


	//   ....[28]....
        /*02b4*/ 	.word	0x000007d0
        /*02b8*/ 	.word	0x000000ff
        /*02bc*/ 	.word	0x00000070
        /*02c0*/ 	.short	0x0100
        /*02c2*/ 	.byte	0x08
	.zero		1


	//   ....[29]....
        /*02c4*/ 	.word	0x000007e0
        /*02c8*/ 	.word	0x000000ff
        /*02cc*/ 	.word	0x000001e0
        /*02d0*/ 	.short	0x0100
        /*02d2*/ 	.byte	0x08
	.zero		1


	//   ....[30]....
        /*02d4*/ 	.word	0x000007f0
        /*02d8*/ 	.word	0x000000ff
        /*02dc*/ 	.word	0x00000078
        /*02e0*/ 	.short	0x0100
        /*02e2*/ 	.byte	0x08
	.zero		1


	//   ....[31]....
        /*02e4*/ 	.word	0x00000800
        /*02e8*/ 	.word	0x000000ff
        /*02ec*/ 	.word	0x000001e8
        /*02f0*/ 	.short	0x0100
        /*02f2*/ 	.byte	0x08
	.zero		1


	//   ....[32]....
        /*02f4*/ 	.word	0x00000810
        /*02f8*/ 	.word	0x000000ff
        /*02fc*/ 	.word	0x00000080
        /*0300*/ 	.short	0x0100
        /*0302*/ 	.byte	0x08
	.zero		1


	//   ....[33]....
        /*0304*/ 	.word	0x00000820
        /*0308*/ 	.word	0x000000ff
        /*030c*/ 	.word	0x000001f0
        /*0310*/ 	.short	0x0100
        /*0312*/ 	.byte	0x08
	.zero		1


	//   ....[34]....
        /*0314*/ 	.word	0x00000830
        /*0318*/ 	.word	0x000000ff
        /*031c*/ 	.word	0x00000088
        /*0320*/ 	.short	0x0100
        /*0322*/ 	.byte	0x08
	.zero		1


	//   ....[35]....
        /*0324*/ 	.word	0x00000840
        /*0328*/ 	.word	0x000000ff
        /*032c*/ 	.word	0x000001f8
        /*0330*/ 	.short	0x0100
        /*0332*/ 	.byte	0x08
	.zero		1


	//   ....[36]....
        /*0334*/ 	.word	0x00000850
        /*0338*/ 	.word	0x000000ff
        /*033c*/ 	.word	0x00000090
        /*0340*/ 	.short	0x0100
        /*0342*/ 	.byte	0x08
	.zero		1


	//   ....[37]....
        /*0344*/ 	.word	0x00000860
        /*0348*/ 	.word	0x000000ff
        /*034c*/ 	.word	0x00000200
        /*0350*/ 	.short	0x0100
        /*0352*/ 	.byte	0x08
	.zero		1


	//   ....[38]....
        /*0354*/ 	.word	0x00000870
        /*0358*/ 	.word	0x000000ff
        /*035c*/ 	.word	0x00000098
        /*0360*/ 	.short	0x0100
        /*0362*/ 	.byte	0x08
	.zero		1


	//   ....[39]....
        /*0364*/ 	.word	0x00000880
        /*0368*/ 	.word	0x000000ff
        /*036c*/ 	.word	0x00000208
        /*0370*/ 	.short	0x0100
        /*0372*/ 	.byte	0x08
	.zero		1


	//   ....[40]....
        /*0374*/ 	.word	0x00000890
        /*0378*/ 	.word	0x000000ff
        /*037c*/ 	.word	0x000000a0
        /*0380*/ 	.short	0x0100
        /*0382*/ 	.byte	0x08
	.zero		1


	//   ....[41]....
        /*0384*/ 	.word	0x000008a0
        /*0388*/ 	.word	0x000000ff
        /*038c*/ 	.word	0x00000210
        /*0390*/ 	.short	0x0100
        /*0392*/ 	.byte	0x08
	.zero		1


	//   ....[42]....
        /*0394*/ 	.word	0x000008b0
        /*0398*/ 	.word	0x000000ff
        /*039c*/ 	.word	0x000000a8
        /*03a0*/ 	.short	0x0100
        /*03a2*/ 	.byte	0x08
	.zero		1


	//   ....[43]....
        /*03a4*/ 	.word	0x000008c0
        /*03a8*/ 	.word	0x000000ff
        /*03ac*/ 	.word	0x00000218
        /*03b0*/ 	.short	0x0100
        /*03b2*/ 	.byte	0x08
	.zero		1


	//   ....[44]....
        /*03b4*/ 	.word	0x000008d0
        /*03b8*/ 	.word	0x000000ff
        /*03bc*/ 	.word	0x000000b0
        /*03c0*/ 	.short	0x0100
        /*03c2*/ 	.byte	0x08
	.zero		1


	//   ....[45]....
        /*03c4*/ 	.word	0x000008e0
        /*03c8*/ 	.word	0x000000ff
        /*03cc*/ 	.word	0x00000220
        /*03d0*/ 	.short	0x0100
        /*03d2*/ 	.byte	0x08
	.zero		1


	//   ....[46]....
        /*03d4*/ 	.word	0x000008f0
        /*03d8*/ 	.word	0x000000ff
        /*03dc*/ 	.word	0x000000b8
        /*03e0*/ 	.short	0x0100
        /*03e2*/ 	.byte	0x08
	.zero		1


	//   ....[47]....
        /*03e4*/ 	.word	0x00000900
        /*03e8*/ 	.word	0x000000ff
        /*03ec*/ 	.word	0x00000228
        /*03f0*/ 	.short	0x0100
        /*03f2*/ 	.byte	0x08
	.zero		1


	//   ....[48]....
        /*03f4*/ 	.word	0x00000910
        /*03f8*/ 	.word	0x000000ff
        /*03fc*/ 	.word	0x000000c0
        /*0400*/ 	.short	0x0100
        /*0402*/ 	.byte	0x08
	.zero		1


	//   ....[49]....
        /*0404*/ 	.word	0x00000920
        /*0408*/ 	.word	0x000000ff
        /*040c*/ 	.word	0x00000230
        /*0410*/ 	.short	0x0100
        /*0412*/ 	.byte	0x08
	.zero		1


	//   ....[50]....
        /*0414*/ 	.word	0x00000930
        /*0418*/ 	.word	0x000000ff
        /*041c*/ 	.word	0x000000c8
        /*0420*/ 	.short	0x0100
        /*0422*/ 	.byte	0x08
	.zero		1


	//   ....[51]....
        /*0424*/ 	.word	0x00000940
        /*0428*/ 	.word	0x000000ff
        /*042c*/ 	.word	0x00000238
        /*0430*/ 	.short	0x0100
        /*0432*/ 	.byte	0x08
	.zero		1


	//   ....[52]....
        /*0434*/ 	.word	0x00000950
        /*0438*/ 	.word	0x000000ff
        /*043c*/ 	.word	0x000000d0
        /*0440*/ 	.short	0x0100
        /*0442*/ 	.byte	0x08
	.zero		1


	//   ....[53]....
        /*0444*/ 	.word	0x00000960
        /*0448*/ 	.word	0x000000ff
        /*044c*/ 	.word	0x00000240
        /*0450*/ 	.short	0x0100
        /*0452*/ 	.byte	0x08
	.zero		1


	//   ....[54]....
        /*0454*/ 	.word	0x00000970
        /*0458*/ 	.word	0x000000ff
        /*045c*/ 	.word	0x000000d8
        /*0460*/ 	.short	0x0100
        /*0462*/ 	.byte	0x08
	.zero		1


	//   ....[55]....
        /*0464*/ 	.word	0x00000980
        /*0468*/ 	.word	0x000000ff
        /*046c*/ 	.word	0x00000248
        /*0470*/ 	.short	0x0100
        /*0472*/ 	.byte	0x08
	.zero		1


	//   ....[56]....
        /*0474*/ 	.word	0x00000990
        /*0478*/ 	.word	0x000000ff
        /*047c*/ 	.word	0x000000e0
        /*0480*/ 	.short	0x0100
        /*0482*/ 	.byte	0x08
	.zero		1


	//   ....[57]....
        /*0484*/ 	.word	0x000009a0
        /*0488*/ 	.word	0x000000ff
        /*048c*/ 	.word	0x00000250
        /*0490*/ 	.short	0x0100
        /*0492*/ 	.byte	0x08
	.zero		1


	//   ....[58]....
        /*0494*/ 	.word	0x000009b0
        /*0498*/ 	.word	0x000000ff
        /*049c*/ 	.word	0x000000e8
        /*04a0*/ 	.short	0x0100
        /*04a2*/ 	.byte	0x08
	.zero		1


	//   ....[59]....
        /*04a4*/ 	.word	0x000009c0
        /*04a8*/ 	.word	0x000000ff
        /*04ac*/ 	.word	0x00000258
        /*04b0*/ 	.short	0x0100
        /*04b2*/ 	.byte	0x08
	.zero		1


	//   ....[60]....
        /*04b4*/ 	.word	0x000009d0
        /*04b8*/ 	.word	0x000000ff
        /*04bc*/ 	.word	0x000000f0
        /*04c0*/ 	.short	0x0100
        /*04c2*/ 	.byte	0x08
	.zero		1


	//   ....[61]....
        /*04c4*/ 	.word	0x000009e0
        /*04c8*/ 	.word	0x000000ff
        /*04cc*/ 	.word	0x00000260
        /*04d0*/ 	.short	0x0100
        /*04d2*/ 	.byte	0x08
	.zero		1


	//   ....[62]....
        /*04d4*/ 	.word	0x000009f0
        /*04d8*/ 	.word	0x000000ff
        /*04dc*/ 	.word	0x000000f8
        /*04e0*/ 	.short	0x0100
        /*04e2*/ 	.byte	0x08
	.zero		1


	//   ....[63]....
        /*04e4*/ 	.word	0x00000a00
        /*04e8*/ 	.word	0x000000ff
        /*04ec*/ 	.word	0x00000268
        /*04f0*/ 	.short	0x0100
        /*04f2*/ 	.byte	0x08
	.zero		1


	//   ....[64]....
        /*04f4*/ 	.word	0x00000a10
        /*04f8*/ 	.word	0x000000ff
        /*04fc*/ 	.word	0x00000100
        /*0500*/ 	.short	0x0100
        /*0502*/ 	.byte	0x08
	.zero		1


	//   ....[65]....
        /*0504*/ 	.word	0x00000a20
        /*0508*/ 	.word	0x000000ff
        /*050c*/ 	.word	0x00000270
        /*0510*/ 	.short	0x0100
        /*0512*/ 	.byte	0x08
	.zero		1


	//   ....[66]....
        /*0514*/ 	.word	0x00000a30
        /*0518*/ 	.word	0x000000ff
        /*051c*/ 	.word	0x00000108
        /*0520*/ 	.short	0x0100
        /*0522*/ 	.byte	0x08
	.zero		1


	//   ....[67]....
        /*0524*/ 	.word	0x00000a40
        /*0528*/ 	.word	0x000000ff
        /*052c*/ 	.word	0x00000278
        /*0530*/ 	.short	0x0100
        /*0532*/ 	.byte	0x08
	.zero		1


	//   ....[68]....
        /*0534*/ 	.word	0x00000a50
        /*0538*/ 	.word	0x000000ff
        /*053c*/ 	.word	0x00000110
        /*0540*/ 	.short	0x0100
        /*0542*/ 	.byte	0x08
	.zero		1


	//   ....[69]....
        /*0544*/ 	.word	0x00000a60
        /*0548*/ 	.word	0x000000ff
        /*054c*/ 	.word	0x00000280
        /*0550*/ 	.short	0x0100
        /*0552*/ 	.byte	0x08
	.zero		1


	//   ....[70]....
        /*0554*/ 	.word	0x00000a70
        /*0558*/ 	.word	0x000000ff
        /*055c*/ 	.word	0x00000118
        /*0560*/ 	.short	0x0100
        /*0562*/ 	.byte	0x08
	.zero		1


	//   ....[71]....
        /*0564*/ 	.word	0x00000a80
        /*0568*/ 	.word	0x000000ff
        /*056c*/ 	.word	0x00000288
        /*0570*/ 	.short	0x0100
        /*0572*/ 	.byte	0x08
	.zero		1


	//   ....[72]....
        /*0574*/ 	.word	0x00000a90
        /*0578*/ 	.word	0x000000ff
        /*057c*/ 	.word	0x00000120
        /*0580*/ 	.short	0x0100
        /*0582*/ 	.byte	0x08
	.zero		1


	//   ....[73]....
        /*0584*/ 	.word	0x00000aa0
        /*0588*/ 	.word	0x000000ff
        /*058c*/ 	.word	0x00000290
        /*0590*/ 	.short	0x0100
        /*0592*/ 	.byte	0x08
	.zero		1


	//   ....[74]....
        /*0594*/ 	.word	0x00000ab0
        /*0598*/ 	.word	0x000000ff
        /*059c*/ 	.word	0x00000128
        /*05a0*/ 	.short	0x0100
        /*05a2*/ 	.byte	0x08
	.zero		1


	//   ....[75]....
        /*05a4*/ 	.word	0x00000ac0
        /*05a8*/ 	.word	0x000000ff
        /*05ac*/ 	.word	0x00000298
        /*05b0*/ 	.short	0x0100
        /*05b2*/ 	.byte	0x08
	.zero		1


	//   ....[76]....
        /*05b4*/ 	.word	0x00000ad0
        /*05b8*/ 	.word	0x000000ff
        /*05bc*/ 	.word	0x00000130
        /*05c0*/ 	.short	0x0100
        /*05c2*/ 	.byte	0x08
	.zero		1


	//   ....[77]....
        /*05c4*/ 	.word	0x00000ae0
        /*05c8*/ 	.word	0x000000ff
        /*05cc*/ 	.word	0x000002a0
        /*05d0*/ 	.short	0x0100
        /*05d2*/ 	.byte	0x08
	.zero		1


	//   ....[78]....
        /*05d4*/ 	.word	0x00000af0
        /*05d8*/ 	.word	0x000000ff
        /*05dc*/ 	.word	0x00000138
        /*05e0*/ 	.short	0x0100
        /*05e2*/ 	.byte	0x08
	.zero		1


	//   ....[79]....
        /*05e4*/ 	.word	0x00000b00
        /*05e8*/ 	.word	0x000000ff
        /*05ec*/ 	.word	0x000002a8
        /*05f0*/ 	.short	0x0100
        /*05f2*/ 	.byte	0x08
	.zero		1


	//   ....[80]....
        /*05f4*/ 	.word	0x00000b10
        /*05f8*/ 	.word	0x000000ff
        /*05fc*/ 	.word	0x00000140
        /*0600*/ 	.short	0x0100
        /*0602*/ 	.byte	0x08
	.zero		1


	//   ....[81]....
        /*0604*/ 	.word	0x00000b20
        /*0608*/ 	.word	0x000000ff
        /*060c*/ 	.word	0x000002b0
        /*0610*/ 	.short	0x0100
        /*0612*/ 	.byte	0x08
	.zero		1


	//   ....[82]....
        /*0614*/ 	.word	0x00000b30
        /*0618*/ 	.word	0x000000ff
        /*061c*/ 	.word	0x00000148
        /*0620*/ 	.short	0x0100
        /*0622*/ 	.byte	0x08
	.zero		1


	//   ....[83]....
        /*0624*/ 	.word	0x00000b40
        /*0628*/ 	.word	0x000000ff
        /*062c*/ 	.word	0x000002b8
        /*0630*/ 	.short	0x0100
        /*0632*/ 	.byte	0x08
	.zero		1


	//   ....[84]....
        /*0634*/ 	.word	0x00000b50
        /*0638*/ 	.word	0x000000ff
        /*063c*/ 	.word	0x00000150
        /*0640*/ 	.short	0x0100
        /*0642*/ 	.byte	0x08
	.zero		1


	//   ....[85]....
        /*0644*/ 	.word	0x00000b60
        /*0648*/ 	.word	0x000000ff
        /*064c*/ 	.word	0x000002c0
        /*0650*/ 	.short	0x0100
        /*0652*/ 	.byte	0x08
	.zero		1


	//   ....[86]....
        /*0654*/ 	.word	0x00000b70
        /*0658*/ 	.word	0x000000ff
        /*065c*/ 	.word	0x00000158
        /*0660*/ 	.short	0x0100
        /*0662*/ 	.byte	0x08
	.zero		1


	//   ....[87]....
        /*0664*/ 	.word	0x00000b80
        /*0668*/ 	.word	0x000000ff
        /*066c*/ 	.word	0x000002c8
        /*0670*/ 	.short	0x0100
        /*0672*/ 	.byte	0x08
	.zero		1


	//   ....[88]....
        /*0674*/ 	.word	0x00000b90
        /*0678*/ 	.word	0x000000ff
        /*067c*/ 	.word	0x00000160
        /*0680*/ 	.short	0x0100
        /*0682*/ 	.byte	0x08
	.zero		1


	//   ....[89]....
        /*0684*/ 	.word	0x00000ba0
        /*0688*/ 	.word	0x000000ff
        /*068c*/ 	.word	0x000002d0
        /*0690*/ 	.short	0x0100
        /*0692*/ 	.byte	0x08
	.zero		1


	//   ....[90]....
        /*0694*/ 	.word	0x00000bb0
        /*0698*/ 	.word	0x000000ff
        /*069c*/ 	.word	0x00000168
        /*06a0*/ 	.short	0x0100
        /*06a2*/ 	.byte	0x08
	.zero		1


	//   ....[91]....
        /*06a4*/ 	.word	0x00000bc0
        /*06a8*/ 	.word	0x000000ff
        /*06ac*/ 	.word	0x000002d8
        /*06b0*/ 	.short	0x0100
        /*06b2*/ 	.byte	0x08
	.zero		1


	//   ....[92]....
        /*06b4*/ 	.word	0x00000cf0
        /*06b8*/ 	.word	0x000000ff
        /*06bc*/ 	.word	0x000002e0
        /*06c0*/ 	.short	0x0100
        /*06c2*/ 	.byte	0x09
	.zero		1


	//   ....[93]....
        /*06c4*/ 	.word	0x00000d00
        /*06c8*/ 	.word	0x000000ff
        /*06cc*/ 	.word	0x000002f0
        /*06d0*/ 	.short	0x0100
        /*06d2*/ 	.byte	0x09
	.zero		1


	//   ....[94]....
        /*06d4*/ 	.word	0x00000d10
        /*06d8*/ 	.word	0x000000ff
        /*06dc*/ 	.word	0x000002e8
        /*06e0*/ 	.short	0x0100
        /*06e2*/ 	.byte	0x09
	.zero		1


	//   ....[95]....
        /*06e4*/ 	.word	0x00000d20
        /*06e8*/ 	.word	0x000000ff
        /*06ec*/ 	.word	0x000002f8
        /*06f0*/ 	.short	0x0100
        /*06f2*/ 	.byte	0x09
	.zero		1


	//   ....[96]....
        /*06f4*/ 	.word	0x00000e00
        /*06f8*/ 	.word	0x000000ff
        /*06fc*/ 	.word	0x00000300
        /*0700*/ 	.short	0x0100
        /*0702*/ 	.byte	0x08
	.zero		1


	//   ....[97]....
        /*0704*/ 	.word	0x00000e10
        /*0708*/ 	.word	0x000000ff
        /*070c*/ 	.word	0x00000308
        /*0710*/ 	.short	0x0100
        /*0712*/ 	.byte	0x08
	.zero		1


	//   ....[98]....
        /*0714*/ 	.word	0x00000f40
        /*0718*/ 	.word	0x000000ff
        /*071c*/ 	.word	0x00000310
        /*0720*/ 	.short	0x0100
        /*0722*/ 	.byte	0x08
	.zero		1


	//   ....[99]....
        /*0724*/ 	.word	0x00000f50
        /*0728*/ 	.word	0x000000ff
        /*072c*/ 	.word	0x00000320
        /*0730*/ 	.short	0x0100
        /*0732*/ 	.byte	0x08
	.zero		1


	//   ....[100]....
        /*0734*/ 	.word	0x00000f60
        /*0738*/ 	.word	0x000000ff
        /*073c*/ 	.word	0x00000318
        /*0740*/ 	.short	0x0100
        /*0742*/ 	.byte	0x08
	.zero		1


	//   ....[101]....
        /*0744*/ 	.word	0x00000f70
        /*0748*/ 	.word	0x000000ff
        /*074c*/ 	.word	0x00000328
        /*0750*/ 	.short	0x0100
        /*0752*/ 	.byte	0x08
	.zero		1


	//   ....[102]....
        /*0754*/ 	.word	0x00001090
        /*0758*/ 	.word	0x000000ff
        /*075c*/ 	.word	0x00000330
        /*0760*/ 	.short	0x0100
        /*0762*/ 	.byte	0x09
	.zero		1


	//   ....[103]....
        /*0764*/ 	.word	0x000010a0
        /*0768*/ 	.word	0x000000ff
        /*076c*/ 	.word	0x00000350
        /*0770*/ 	.short	0x0100
        /*0772*/ 	.byte	0x09
	.zero		1


	//   ....[104]....
        /*0774*/ 	.word	0x000010b0
        /*0778*/ 	.word	0x000000ff
        /*077c*/ 	.word	0x00000338
        /*0780*/ 	.short	0x0100
        /*0782*/ 	.byte	0x09
	.zero		1


	//   ....[105]....
        /*0784*/ 	.word	0x000010c0
        /*0788*/ 	.word	0x000000ff
        /*078c*/ 	.word	0x00000358
        /*0790*/ 	.short	0x0100
        /*0792*/ 	.byte	0x09
	.zero		1


	//   ....[106]....
        /*0794*/ 	.word	0x000010d0
        /*0798*/ 	.word	0x000000ff
        /*079c*/ 	.word	0x00000340
        /*07a0*/ 	.short	0x0100
        /*07a2*/ 	.byte	0x09
	.zero		1


	//   ....[107]....
        /*07a4*/ 	.word	0x000010e0
        /*07a8*/ 	.word	0x000000ff
        /*07ac*/ 	.word	0x00000360
        /*07b0*/ 	.short	0x0100
        /*07b2*/ 	.byte	0x09
	.zero		1


	//   ....[108]....
        /*07b4*/ 	.word	0x000010f0
        /*07b8*/ 	.word	0x000000ff
        /*07bc*/ 	.word	0x00000348
        /*07c0*/ 	.short	0x0100
        /*07c2*/ 	.byte	0x09
	.zero		1


	//   ....[109]....
        /*07c4*/ 	.word	0x00001100
        /*07c8*/ 	.word	0x000000ff
        /*07cc*/ 	.word	0x00000368
        /*07d0*/ 	.short	0x0100
        /*07d2*/ 	.byte	0x09
	.zero		1


	//   ....[110]....
        /*07d4*/ 	.word	0x000011f0
        /*07d8*/ 	.word	0x000000ff
        /*07dc*/ 	.word	0x00000370
        /*07e0*/ 	.short	0x0100
        /*07e2*/ 	.byte	0x08
	.zero		1


	//   ....[111]....
        /*07e4*/ 	.word	0x00001200
        /*07e8*/ 	.word	0x000000ff
        /*07ec*/ 	.word	0x00000380
        /*07f0*/ 	.short	0x0100
        /*07f2*/ 	.byte	0x08
	.zero		1


	//   ....[112]....
        /*07f4*/ 	.word	0x00001210
        /*07f8*/ 	.word	0x000000ff
        /*07fc*/ 	.word	0x00000378
        /*0800*/ 	.short	0x0100
        /*0802*/ 	.byte	0x08
	.zero		1


	//   ....[113]....
        /*0804*/ 	.word	0x00001220
        /*0808*/ 	.word	0x000000ff
        /*080c*/ 	.word	0x00000388
        /*0810*/ 	.short	0x0100
        /*0812*/ 	.byte	0x08
	.zero		1


	//   ....[114]....
        /*0814*/ 	.word	0x00001310
        /*0818*/ 	.word	0x000000ff
        /*081c*/ 	.word	0x00000390
        /*0820*/ 	.short	0x0100
        /*0822*/ 	.byte	0x06
	.zero		1


	//   ....[115]....
        /*0824*/ 	.word	0x00001d20
        /*0828*/ 	.word	0x00000002
        /*082c*/ 	.word	0x00000380
        /*0830*/ 	.short	0x010a
        /*0832*/ 	.byte	0xff
	.zero		1


	//   ....[116]....
        /*0834*/ 	.word	0x00001d50
        /*0838*/ 	.word	0x00000002
        /*083c*/ 	.word	0x00000370
        /*0840*/ 	.short	0x0101
        /*0842*/ 	.byte	0xff
	.zero		1


	//   ....[117]....
        /*0844*/ 	.word	0x00001e20
        /*0848*/ 	.word	0x000000ff
        /*084c*/ 	.word	0x00000170
        /*0850*/ 	.short	0x010a
        /*0852*/ 	.byte	0x08
	.zero		1


	//   ....[118]....
        /*0854*/ 	.word	0x00001f20
        /*0858*/ 	.word	0x000000ff
        /*085c*/ 	.word	0x00000170
        /*0860*/ 	.short	0x010a
        /*0862*/ 	.byte	0x21
	.zero		1


	//   ....[119]....
        /*0864*/ 	.word	0x000020d0
        /*0868*/ 	.word	0x000000ff
        /*086c*/ 	.word	0x00000170
        /*0870*/ 	.short	0x010a
        /*0872*/ 	.byte	0x08
	.zero		1


	//   ....[120]....
        /*0874*/ 	.word	0x000021d0
        /*0878*/ 	.word	0x000000ff
        /*087c*/ 	.word	0x00000308
        /*0880*/ 	.short	0x0101
        /*0882*/ 	.byte	0x04
	.zero		1


	//   ....[121]....
        /*0884*/ 	.word	0x000021f0
        /*0888*/ 	.word	0x000000ff
        /*088c*/ 	.word	0x00000170
        /*0890*/ 	.short	0x010a
        /*0892*/ 	.byte	0x08
	.zero		1


	//   ....[122]....
        /*0894*/ 	.word	0x00002270
        /*0898*/ 	.word	0x000000ff
        /*089c*/ 	.word	0x00000170
        /*08a0*/ 	.short	0x010a
        /*08a2*/ 	.byte	0x11
	.zero		1


	//   ....[123]....
        /*08a4*/ 	.word	0x00002400
        /*08a8*/ 	.word	0x000000ff
        /*08ac*/ 	.word	0x00000170
        /*08b0*/ 	.short	0x010a
        /*08b2*/ 	.byte	0x08
	.zero		1


	//   ....[124]....
        /*08b4*/ 	.word	0x00002550
        /*08b8*/ 	.word	0x00000002
        /*08bc*/ 	.word	0x00000310
        /*08c0*/ 	.short	0x010a
        /*08c2*/ 	.byte	0xff
	.zero		1


	//   ....[125]....
        /*08c4*/ 	.word	0x00002610
        /*08c8*/ 	.word	0x00000002
        /*08cc*/ 	.word	0x00000000
        /*08d0*/ 	.short	0x0101
        /*08d2*/ 	.byte	0xff
	.zero		1


	//   ....[126]....
        /*08d4*/ 	.word	0x00002b70
        /*08d8*/ 	.word	0x000000ff
        /*08dc*/ 	.word	0x00000000
        /*08e0*/ 	.short	0x010a
        /*08e2*/ 	.byte	0x05
	.zero		1


	//   ....[127]....
        /*08e4*/ 	.word	0x00002c00
        /*08e8*/ 	.word	0x000000ff
        /*08ec*/ 	.word	0x00000000
        /*08f0*/ 	.short	0x010a
        /*08f2*/ 	.byte	0x05
	.zero		1


	//   ....[128]....
        /*08f4*/ 	.word	0x00002c90
        /*08f8*/ 	.word	0x000000ff
        /*08fc*/ 	.word	0x00000000
        /*0900*/ 	.short	0x010a
        /*0902*/ 	.byte	0x05
	.zero		1


	//   ....[129]....
        /*0904*/ 	.word	0x00002d20
        /*0908*/ 	.word	0x000000ff
        /*090c*/ 	.word	0x00000000
        /*0910*/ 	.short	0x010a
        /*0912*/ 	.byte	0x05
	.zero		1


	//   ....[130]....
        /*0914*/ 	.word	0x00002db0
        /*0918*/ 	.word	0x000000ff
        /*091c*/ 	.word	0x00000000
        /*0920*/ 	.short	0x010a
        /*0922*/ 	.byte	0x05
	.zero		1


	//   ....[131]....
        /*0924*/ 	.word	0x00002e40
        /*0928*/ 	.word	0x000000ff
        /*092c*/ 	.word	0x00000000
        /*0930*/ 	.short	0x010a
        /*0932*/ 	.byte	0x05
	.zero		1


	//   ....[132]....
        /*0934*/ 	.word	0x00002ed0
        /*0938*/ 	.word	0x000000ff
        /*093c*/ 	.word	0x00000000
        /*0940*/ 	.short	0x010a
        /*0942*/ 	.byte	0x05
	.zero		1


	//   ....[133]....
        /*0944*/ 	.word	0x00002f60
        /*0948*/ 	.word	0x000000ff
        /*094c*/ 	.word	0x00000000
        /*0950*/ 	.short	0x010a
        /*0952*/ 	.byte	0x05
	.zero		1


	//   ....[134]....
        /*0954*/ 	.word	0x00002ff0
        /*0958*/ 	.word	0x000000ff
        /*095c*/ 	.word	0x00000000
        /*0960*/ 	.short	0x010a
        /*0962*/ 	.byte	0x05
	.zero		1


	//   ....[135]....
        /*0964*/ 	.word	0x00003080
        /*0968*/ 	.word	0x000000ff
        /*096c*/ 	.word	0x00000000
        /*0970*/ 	.short	0x010a
        /*0972*/ 	.byte	0x05
	.zero		1


	//   ....[136]....
        /*0974*/ 	.word	0x00003110
        /*0978*/ 	.word	0x000000ff
        /*097c*/ 	.word	0x00000000
        /*0980*/ 	.short	0x010a
        /*0982*/ 	.byte	0x05
	.zero		1


	//   ....[137]....
        /*0984*/ 	.word	0x000031a0
        /*0988*/ 	.word	0x000000ff
        /*098c*/ 	.word	0x00000000
        /*0990*/ 	.short	0x010a
        /*0992*/ 	.byte	0x05
	.zero		1


	//   ....[138]....
        /*0994*/ 	.word	0x00003230
        /*0998*/ 	.word	0x000000ff
        /*099c*/ 	.word	0x00000000
        /*09a0*/ 	.short	0x010a
        /*09a2*/ 	.byte	0x05
	.zero		1


	//   ....[139]....
        /*09a4*/ 	.word	0x000032c0
        /*09a8*/ 	.word	0x000000ff
        /*09ac*/ 	.word	0x00000000
        /*09b0*/ 	.short	0x010a
        /*09b2*/ 	.byte	0x05
	.zero		1


	//   ....[140]....
        /*09b4*/ 	.word	0x00003350
        /*09b8*/ 	.word	0x000000ff
        /*09bc*/ 	.word	0x00000000
        /*09c0*/ 	.short	0x010a
        /*09c2*/ 	.byte	0x05
	.zero		1


	//   ....[141]....
        /*09c4*/ 	.word	0x000033e0
        /*09c8*/ 	.word	0x000000ff
        /*09cc*/ 	.word	0x00000000
        /*09d0*/ 	.short	0x010a
        /*09d2*/ 	.byte	0x05
	.zero		1


	//   ....[142]....
        /*09d4*/ 	.word	0x00003470
        /*09d8*/ 	.word	0x000000ff
        /*09dc*/ 	.word	0x00000000
        /*09e0*/ 	.short	0x010a
        /*09e2*/ 	.byte	0x05
	.zero		1


	//   ....[143]....
        /*09e4*/ 	.word	0x00003500
        /*09e8*/ 	.word	0x000000ff
        /*09ec*/ 	.word	0x00000000
        /*09f0*/ 	.short	0x010a
        /*09f2*/ 	.byte	0x05
	.zero		1


	//   ....[144]....
        /*09f4*/ 	.word	0x00003590
        /*09f8*/ 	.word	0x000000ff
        /*09fc*/ 	.word	0x00000000
        /*0a00*/ 	.short	0x010a
        /*0a02*/ 	.byte	0x05
	.zero		1


	//   ....[145]....
        /*0a04*/ 	.word	0x00003620
        /*0a08*/ 	.word	0x000000ff
        /*0a0c*/ 	.word	0x00000000
        /*0a10*/ 	.short	0x010a
        /*0a12*/ 	.byte	0x05
	.zero		1


	//   ....[146]....
        /*0a14*/ 	.word	0x000036b0
        /*0a18*/ 	.word	0x000000ff
        /*0a1c*/ 	.word	0x00000000
        /*0a20*/ 	.short	0x010a
        /*0a22*/ 	.byte	0x05
	.zero		1


	//   ....[147]....
        /*0a24*/ 	.word	0x00003740
        /*0a28*/ 	.word	0x000000ff
        /*0a2c*/ 	.word	0x00000000
        /*0a30*/ 	.short	0x010a
        /*0a32*/ 	.byte	0x05
	.zero		1


	//   ....[148]....
        /*0a34*/ 	.word	0x000037d0
        /*0a38*/ 	.word	0x000000ff
        /*0a3c*/ 	.word	0x00000000
        /*0a40*/ 	.short	0x010a
        /*0a42*/ 	.byte	0x05
	.zero		1


	//   ....[149]....
        /*0a44*/ 	.word	0x00003860
        /*0a48*/ 	.word	0x000000ff
        /*0a4c*/ 	.word	0x00000000
        /*0a50*/ 	.short	0x010a
        /*0a52*/ 	.byte	0x05
	.zero		1


	//   ....[150]....
        /*0a54*/ 	.word	0x000038f0
        /*0a58*/ 	.word	0x000000ff
        /*0a5c*/ 	.word	0x00000000
        /*0a60*/ 	.short	0x010a
        /*0a62*/ 	.byte	0x05
	.zero		1


	//   ....[151]....
        /*0a64*/ 	.word	0x00003980
        /*0a68*/ 	.word	0x000000ff
        /*0a6c*/ 	.word	0x00000000
        /*0a70*/ 	.short	0x010a
        /*0a72*/ 	.byte	0x05
	.zero		1


	//   ....[152]....
        /*0a74*/ 	.word	0x00003a10
        /*0a78*/ 	.word	0x000000ff
        /*0a7c*/ 	.word	0x00000000
        /*0a80*/ 	.short	0x010a
        /*0a82*/ 	.byte	0x05
	.zero		1


	//   ....[153]....
        /*0a84*/ 	.word	0x00003aa0
        /*0a88*/ 	.word	0x000000ff
        /*0a8c*/ 	.word	0x00000000
        /*0a90*/ 	.short	0x010a
        /*0a92*/ 	.byte	0x05
	.zero		1


	//   ....[154]....
        /*0a94*/ 	.word	0x00003b30
        /*0a98*/ 	.word	0x000000ff
        /*0a9c*/ 	.word	0x00000000
        /*0aa0*/ 	.short	0x010a
        /*0aa2*/ 	.byte	0x05
	.zero		1


	//   ....[155]....
        /*0aa4*/ 	.word	0x00003bc0
        /*0aa8*/ 	.word	0x000000ff
        /*0aac*/ 	.word	0x00000000
        /*0ab0*/ 	.short	0x010a
        /*0ab2*/ 	.byte	0x05
	.zero		1


	//   ....[156]....
        /*0ab4*/ 	.word	0x00003c50
        /*0ab8*/ 	.word	0x000000ff
        /*0abc*/ 	.word	0x00000000
        /*0ac0*/ 	.short	0x010a
        /*0ac2*/ 	.byte	0x05
	.zero		1


	//   ....[157]....
        /*0ac4*/ 	.word	0x00003ce0
        /*0ac8*/ 	.word	0x000000ff
        /*0acc*/ 	.word	0x00000000
        /*0ad0*/ 	.short	0x010a
        /*0ad2*/ 	.byte	0x05
	.zero		1


	//   ....[158]....
        /*0ad4*/ 	.word	0x00003d70
        /*0ad8*/ 	.word	0x000000ff
        /*0adc*/ 	.word	0x00000000
        /*0ae0*/ 	.short	0x010a
        /*0ae2*/ 	.byte	0x05
	.zero		1


	//   ....[159]....
        /*0ae4*/ 	.word	0x00003e00
        /*0ae8*/ 	.word	0x000000ff
        /*0aec*/ 	.word	0x00000000
        /*0af0*/ 	.short	0x010a
        /*0af2*/ 	.byte	0x05
	.zero		1


	//   ....[160]....
        /*0af4*/ 	.word	0x00003e90
        /*0af8*/ 	.word	0x000000ff
        /*0afc*/ 	.word	0x00000000
        /*0b00*/ 	.short	0x010a
        /*0b02*/ 	.byte	0x05
	.zero		1


	//   ....[161]....
        /*0b04*/ 	.word	0x00003f20
        /*0b08*/ 	.word	0x000000ff
        /*0b0c*/ 	.word	0x00000000
        /*0b10*/ 	.short	0x010a
        /*0b12*/ 	.byte	0x05
	.zero		1


	//   ....[162]....
        /*0b14*/ 	.word	0x00003fb0
        /*0b18*/ 	.word	0x000000ff
        /*0b1c*/ 	.word	0x00000000
        /*0b20*/ 	.short	0x010a
        /*0b22*/ 	.byte	0x05
	.zero		1


	//   ....[163]....
        /*0b24*/ 	.word	0x00004040
        /*0b28*/ 	.word	0x000000ff
        /*0b2c*/ 	.word	0x00000000
        /*0b30*/ 	.short	0x010a
        /*0b32*/ 	.byte	0x05
	.zero		1


	//   ....[164]....
        /*0b34*/ 	.word	0x000040d0
        /*0b38*/ 	.word	0x000000ff
        /*0b3c*/ 	.word	0x00000000
        /*0b40*/ 	.short	0x010a
        /*0b42*/ 	.byte	0x05
	.zero		1


	//   ....[165]....
        /*0b44*/ 	.word	0x00004160
        /*0b48*/ 	.word	0x000000ff
        /*0b4c*/ 	.word	0x00000000
        /*0b50*/ 	.short	0x010a
        /*0b52*/ 	.byte	0x05
	.zero		1


	//   ....[166]....
        /*0b54*/ 	.word	0x000041f0
        /*0b58*/ 	.word	0x000000ff
        /*0b5c*/ 	.word	0x00000000
        /*0b60*/ 	.short	0x010a
        /*0b62*/ 	.byte	0x05
	.zero		1


	//   ....[167]....
        /*0b64*/ 	.word	0x00004280
        /*0b68*/ 	.word	0x000000ff
        /*0b6c*/ 	.word	0x00000000
        /*0b70*/ 	.short	0x010a
        /*0b72*/ 	.byte	0x05
	.zero		1


	//   ....[168]....
        /*0b74*/ 	.word	0x00004310
        /*0b78*/ 	.word	0x000000ff
        /*0b7c*/ 	.word	0x00000000
        /*0b80*/ 	.short	0x010a
        /*0b82*/ 	.byte	0x05
	.zero		1


	//   ....[169]....
        /*0b84*/ 	.word	0x000043a0
        /*0b88*/ 	.word	0x000000ff
        /*0b8c*/ 	.word	0x00000000
        /*0b90*/ 	.short	0x010a
        /*0b92*/ 	.byte	0x05
	.zero		1


	//   ....[170]....
        /*0b94*/ 	.word	0x00004430
        /*0b98*/ 	.word	0x000000ff
        /*0b9c*/ 	.word	0x00000000
        /*0ba0*/ 	.short	0x010a
        /*0ba2*/ 	.byte	0x05
	.zero		1


	//   ....[171]....
        /*0ba4*/ 	.word	0x000044d0
        /*0ba8*/ 	.word	0x00000000
        /*0bac*/ 	.word	0x00000000
        /*0bb0*/ 	.short	0x010a
        /*0bb2*/ 	.byte	0xff
	.zero		1


	//   ....[172]....
        /*0bb4*/ 	.word	0x00004600
        /*0bb8*/ 	.word	0x00000000
        /*0bbc*/ 	.word	0x00000370
        /*0bc0*/ 	.short	0x010a
        /*0bc2*/ 	.byte	0xff
	.zero		1


	//   ....[173]....
        /*0bc4*/ 	.word	0x00004670
        /*0bc8*/ 	.word	0x00000000
        /*0bcc*/ 	.word	0x00000000
        /*0bd0*/ 	.short	0x0101
        /*0bd2*/ 	.byte	0xff
	.zero		1


	//   ....[174]....
        /*0bd4*/ 	.word	0x00004690
        /*0bd8*/ 	.word	0x000000ff
        /*0bdc*/ 	.word	0x00000320
        /*0be0*/ 	.short	0x010a
        /*0be2*/ 	.byte	0x05
	.zero		1


	//   ....[175]....
        /*0be4*/ 	.word	0x000047b0
        /*0be8*/ 	.word	0x00000000
        /*0bec*/ 	.word	0x00000310
        /*0bf0*/ 	.short	0x010a
        /*0bf2*/ 	.byte	0xff
	.zero		1


	//   ....[176]....
        /*0bf4*/ 	.word	0x000048b0
        /*0bf8*/ 	.word	0x00000000
        /*0bfc*/ 	.word	0x00000000
        /*0c00*/ 	.short	0x0101
        /*0c02*/ 	.byte	0xff
	.zero		1


	//   ....[177]....
        /*0c04*/ 	.word	0x00004940
        /*0c08*/ 	.word	0x000000ff
        /*0c0c*/ 	.word	0x00000320
        /*0c10*/ 	.short	0x0106
        /*0c12*/ 	.byte	0x05
	.zero		1


	//   ....[178]....
        /*0c14*/ 	.word	0x00004960
        /*0c18*/ 	.word	0x000000ff
        /*0c1c*/ 	.word	0x00000320
        /*0c20*/ 	.short	0x010a
        /*0c22*/ 	.byte	0x05
	.zero		1


	//   ....[179]....
        /*0c24*/ 	.word	0x000049f0
        /*0c28*/ 	.word	0x000000ff
        /*0c2c*/ 	.word	0x00000320
        /*0c30*/ 	.short	0x0106
        /*0c32*/ 	.byte	0x04
	.zero		1


	//   ....[180]....
        /*0c34*/ 	.word	0x00004a30
        /*0c38*/ 	.word	0x00000000
        /*0c3c*/ 	.word	0x00000320
        /*0c40*/ 	.short	0x010a
        /*0c42*/ 	.byte	0xff
	.zero		1


	//   ....[181]....
        /*0c44*/ 	.word	0x00004c70
        /*0c48*/ 	.word	0x000000ff
        /*0c4c*/ 	.word	0x00000008
        /*0c50*/ 	.short	0x010a
        /*0c52*/ 	.byte	0x06
	.zero		1


	//   ....[182]....
        /*0c54*/ 	.word	0x00004c90
        /*0c58*/ 	.word	0x000000ff
        /*0c5c*/ 	.word	0x00000008
        /*0c60*/ 	.short	0x010a
        /*0c62*/ 	.byte	0x06
	.zero		1


	//   ....[183]....
        /*0c64*/ 	.word	0x00004e20
        /*0c68*/ 	.word	0x000000ff
        /*0c6c*/ 	.word	0x00000008
        /*0c70*/ 	.short	0x010a
        /*0c72*/ 	.byte	0x06
	.zero		1


	//   ....[184]....
        /*0c74*/ 	.word	0x00004e40
        /*0c78*/ 	.word	0x000000ff
        /*0c7c*/ 	.word	0x00000008
        /*0c80*/ 	.short	0x010a
        /*0c82*/ 	.byte	0x06
	.zero		1


	//   ....[185]....
        /*0c84*/ 	.word	0x00004f00
        /*0c88*/ 	.word	0x000000ff
        /*0c8c*/ 	.word	0x00000000
        /*0c90*/ 	.short	0x0101
        /*0c92*/ 	.byte	0x07
	.zero		1


	//   ....[186]....
        /*0c94*/ 	.word	0x000051e0
        /*0c98*/ 	.word	0x00000000
        /*0c9c*/ 	.word	0x00000310
        /*0ca0*/ 	.short	0x010a
        /*0ca2*/ 	.byte	0xff
	.zero		1


	//   ....[187]....
        /*0ca4*/ 	.word	0x000052a0
        /*0ca8*/ 	.word	0x00000000
        /*0cac*/ 	.word	0x00000000
        /*0cb0*/ 	.short	0x0101
        /*0cb2*/ 	.byte	0xff
	.zero		1


	//   ....[188]....
        /*0cb4*/ 	.word	0x00005350
        /*0cb8*/ 	.word	0x000000ff
        /*0cbc*/ 	.word	0x00000000
        /*0cc0*/ 	.short	0x010a
        /*0cc2*/ 	.byte	0x06
	.zero		1


	//   ....[189]....
        /*0cc4*/ 	.word	0x00005360
        /*0cc8*/ 	.word	0x000000ff
        /*0ccc*/ 	.word	0x00000350
        /*0cd0*/ 	.short	0x010a
        /*0cd2*/ 	.byte	0x0b
	.zero		1


	//   ....[190]....
        /*0cd4*/ 	.word	0x00005420
        /*0cd8*/ 	.word	0x000000ff
        /*0cdc*/ 	.word	0x00000000
        /*0ce0*/ 	.short	0x010a
        /*0ce2*/ 	.byte	0x09
	.zero		1


	//   ....[191]....
        /*0ce4*/ 	.word	0x00005560
        /*0ce8*/ 	.word	0x000000ff
        /*0cec*/ 	.word	0x00000000
        /*0cf0*/ 	.short	0x010a
        /*0cf2*/ 	.byte	0x06
	.zero		1


	//   ....[192]....
        /*0cf4*/ 	.word	0x00005760
        /*0cf8*/ 	.word	0x000000ff
        /*0cfc*/ 	.word	0x00000000
        /*0d00*/ 	.short	0x010a
        /*0d02*/ 	.byte	0x07
	.zero		1


	//   ....[193]....
        /*0d04*/ 	.word	0x000057f0
        /*0d08*/ 	.word	0x000000ff
        /*0d0c*/ 	.word	0x00000000
        /*0d10*/ 	.short	0x010a
        /*0d12*/ 	.byte	0x07
	.zero		1


	//   ....[194]....
        /*0d14*/ 	.word	0x00005880
        /*0d18*/ 	.word	0x000000ff
        /*0d1c*/ 	.word	0x00000000
        /*0d20*/ 	.short	0x010a
        /*0d22*/ 	.byte	0x07
	.zero		1


	//   ....[195]....
        /*0d24*/ 	.word	0x00005920
        /*0d28*/ 	.word	0x00000000
        /*0d2c*/ 	.word	0x00000000
        /*0d30*/ 	.short	0x010a
        /*0d32*/ 	.byte	0xff
	.zero		1


	//   ....[196]....
        /*0d34*/ 	.word	0x00005960
        /*0d38*/ 	.word	0x00000000
        /*0d3c*/ 	.word	0x00000000
        /*0d40*/ 	.short	0x010a
        /*0d42*/ 	.byte	0xff
	.zero		1


	//   ....[197]....
        /*0d44*/ 	.word	0x000059d0
        /*0d48*/ 	.word	0x000000ff
        /*0d4c*/ 	.word	0x00000000
        /*0d50*/ 	.short	0x0101
        /*0d52*/ 	.byte	0x05
	.zero		1


	//   ....[198]....
        /*0d54*/ 	.word	0x00005a10
        /*0d58*/ 	.word	0x000000ff
        /*0d5c*/ 	.word	0x00000390
        /*0d60*/ 	.short	0x010a
        /*0d62*/ 	.byte	0x08
	.zero		1


	//   ....[199]....
        /*0d64*/ 	.word	0x00005a60
        /*0d68*/ 	.word	0x000000ff
        /*0d6c*/ 	.word	0x00000000
        /*0d70*/ 	.short	0x0101
        /*0d72*/ 	.byte	0x05
	.zero		1


	//   ....[200]....
        /*0d74*/ 	.word	0x00005e70
        /*0d78*/ 	.word	0x00000000
        /*0d7c*/ 	.word	0x00000310
        /*0d80*/ 	.short	0x010a
        /*0d82*/ 	.byte	0xff
	.zero		1


	//   ....[201]....
        /*0d84*/ 	.word	0x00005f50
        /*0d88*/ 	.word	0x00000000
        /*0d8c*/ 	.word	0x00000000
        /*0d90*/ 	.short	0x0101
        /*0d92*/ 	.byte	0xff
	.zero		1


	//   ....[202]....
        /*0d94*/ 	.word	0x00006270
        /*0d98*/ 	.word	0x000000ff
        /*0d9c*/ 	.word	0x00000308
        /*0da0*/ 	.short	0x010a
        /*0da2*/ 	.byte	0x06
	.zero		1


	//   ....[203]....
        /*0da4*/ 	.word	0x00006450
        /*0da8*/ 	.word	0x000000ff
        /*0dac*/ 	.word	0x000002f0
        /*0db0*/ 	.short	0x010a
        /*0db2*/ 	.byte	0x0d
	.zero		1


	//   ....[204]....
        /*0db4*/ 	.word	0x00006760
        /*0db8*/ 	.word	0x000000ff
        /*0dbc*/ 	.word	0x000002e0
        /*0dc0*/ 	.short	0x010b
        /*0dc2*/ 	.byte	0x0d
	.zero		1


	//   ....[205]....
        /*0dc4*/ 	.word	0x000067c0
        /*0dc8*/ 	.word	0x000000ff
        /*0dcc*/ 	.word	0x00000000
        /*0dd0*/ 	.short	0x0101
        /*0dd2*/ 	.byte	0x0e
	.zero		1


	//   ....[206]....
        /*0dd4*/ 	.word	0x00006810
        /*0dd8*/ 	.word	0x000000ff
        /*0ddc*/ 	.word	0x00000000
        /*0de0*/ 	.short	0x010a
        /*0de2*/ 	.byte	0x04
	.zero		1


	//   ....[207]....
        /*0de4*/ 	.word	0x000068b0
        /*0de8*/ 	.word	0x00000000
        /*0dec*/ 	.word	0x00000000
        /*0df0*/ 	.short	0x010a
        /*0df2*/ 	.byte	0xff
	.zero		1


	//   ....[208]....
        /*0df4*/ 	.word	0x00006bf0
        /*0df8*/ 	.word	0x00000000
        /*0dfc*/ 	.word	0x00000310
        /*0e00*/ 	.short	0x010a
        /*0e02*/ 	.byte	0xff
	.zero		1


	//   ....[209]....
        /*0e04*/ 	.word	0x00006d00
        /*0e08*/ 	.word	0x00000000
        /*0e0c*/ 	.word	0x00000000
        /*0e10*/ 	.short	0x0101
        /*0e12*/ 	.byte	0xff
	.zero		1


	//   ....[210]....
        /*0e14*/ 	.word	0x000076b0
        /*0e18*/ 	.word	0x00000003
        /*0e1c*/ 	.word	0x000002e0
        /*0e20*/ 	.short	0x010a
        /*0e22*/ 	.byte	0xff
	.zero		1


	//   ....[211]....
        /*0e24*/ 	.word	0x000076c0
        /*0e28*/ 	.word	0x0000007a
        /*0e2c*/ 	.word	0x00000330
        /*0e30*/ 	.short	0x010a
        /*0e32*/ 	.byte	0xff
	.zero		1


	//   ....[212]....
        /*0e34*/ 	.word	0x00007860
        /*0e38*/ 	.word	0x00000003
        /*0e3c*/ 	.word	0x000002e0
        /*0e40*/ 	.short	0x010a
        /*0e42*/ 	.byte	0xff
	.zero		1


	//   ....[213]....
        /*0e44*/ 	.word	0x00007920
        /*0e48*/ 	.word	0x0000007a
        /*0e4c*/ 	.word	0x00000330
        /*0e50*/ 	.short	0x010a
        /*0e52*/ 	.byte	0xff
	.zero		1


	//   ....[214]....
        /*0e54*/ 	.word	0x00007b50
        /*0e58*/ 	.word	0x0000007a
        /*0e5c*/ 	.word	0x00000000
        /*0e60*/ 	.short	0x0101
        /*0e62*/ 	.byte	0xff
	.zero		1


	//   ....[215]....
        /*0e64*/ 	.word	0x00008470
        /*0e68*/ 	.word	0x00000000
        /*0e6c*/ 	.word	0x00000000
        /*0e70*/ 	.short	0x0101
        /*0e72*/ 	.byte	0xff
	.zero		1


	//   ....[216]....
        /*0e74*/ 	.word	0x00008710
        /*0e78*/ 	.word	0x00000002
        /*0e7c*/ 	.word	0x00000380
        /*0e80*/ 	.short	0x010a
        /*0e82*/ 	.byte	0xff
	.zero		1


	//   ....[217]....
        /*0e84*/ 	.word	0x00008770
        /*0e88*/ 	.word	0x00000002
        /*0e8c*/ 	.word	0x00000170
        /*0e90*/ 	.short	0x010a
        /*0e92*/ 	.byte	0xff
	.zero		1


	//   ....[218]....
        /*0e94*/ 	.word	0x000087d0
        /*0e98*/ 	.word	0x00000002
        /*0e9c*/ 	.word	0x00000170
        /*0ea0*/ 	.short	0x010a
        /*0ea2*/ 	.byte	0xff
	.zero		1


	//   ....[219]....
        /*0ea4*/ 	.word	0x00008820
        /*0ea8*/ 	.word	0x00000002
        /*0eac*/ 	.word	0x00000310
        /*0eb0*/ 	.short	0x010a
        /*0eb2*/ 	.byte	0xff
	.zero		1


	//   ....[220]....
        /*0eb4*/ 	.word	0x00008880
        /*0eb8*/ 	.word	0x00000000
        /*0ebc*/ 	.word	0x00000000
        /*0ec0*/ 	.short	0x010a
        /*0ec2*/ 	.byte	0xff
	.zero		1


	//   ....[221]....
        /*0ec4*/ 	.word	0x000088e0
        /*0ec8*/ 	.word	0x00000000
        /*0ecc*/ 	.word	0x00000000
        /*0ed0*/ 	.short	0x010a
        /*0ed2*/ 	.byte	0xff
	.zero		1


	//   ....[222]....
        /*0ed4*/ 	.word	0x00008940
        /*0ed8*/ 	.word	0x00000000
        /*0edc*/ 	.word	0x00000000
        /*0ee0*/ 	.short	0x010a
        /*0ee2*/ 	.byte	0xff
	.zero		1


	//   ....[223]....
        /*0ee4*/ 	.word	0x000089a0
        /*0ee8*/ 	.word	0x00000000
        /*0eec*/ 	.word	0x00000000
        /*0ef0*/ 	.short	0x010a
        /*0ef2*/ 	.byte	0xff
	.zero		1


	//   ....[224]....
        /*0ef4*/ 	.word	0x00008a00
        /*0ef8*/ 	.word	0x00000000
        /*0efc*/ 	.word	0x00000000
        /*0f00*/ 	.short	0x010a
        /*0f02*/ 	.byte	0xff
	.zero		1


	//   ....[225]....
        /*0f04*/ 	.word	0x00008a60
        /*0f08*/ 	.word	0x00000000
        /*0f0c*/ 	.word	0x00000000
        /*0f10*/ 	.short	0x010a
        /*0f12*/ 	.byte	0xff
	.zero		1


	//   ....[226]....
        /*0f14*/ 	.word	0x00008ac0
        /*0f18*/ 	.word	0x00000000
        /*0f1c*/ 	.word	0x00000000
        /*0f20*/ 	.short	0x010a
        /*0f22*/ 	.byte	0xff
	.zero		1


	//   ....[227]....
        /*0f24*/ 	.word	0x00008b20
        /*0f28*/ 	.word	0x00000000
        /*0f2c*/ 	.word	0x00000000
        /*0f30*/ 	.short	0x010a
        /*0f32*/ 	.byte	0xff
	.zero		1


	//   ....[228]....
        /*0f34*/ 	.word	0x00008b80
        /*0f38*/ 	.word	0x00000000
        /*0f3c*/ 	.word	0x00000000
        /*0f40*/ 	.short	0x010a
        /*0f42*/ 	.byte	0xff
	.zero		1


	//   ....[229]....
        /*0f44*/ 	.word	0x00008be0
        /*0f48*/ 	.word	0x00000000
        /*0f4c*/ 	.word	0x00000000
        /*0f50*/ 	.short	0x010a
        /*0f52*/ 	.byte	0xff
	.zero		1


	//   ....[230]....
        /*0f54*/ 	.word	0x00008c40
        /*0f58*/ 	.word	0x00000000
        /*0f5c*/ 	.word	0x00000000
        /*0f60*/ 	.short	0x010a
        /*0f62*/ 	.byte	0xff
	.zero		1


	//   ....[231]....
        /*0f64*/ 	.word	0x00008ca0
        /*0f68*/ 	.word	0x00000000
        /*0f6c*/ 	.word	0x00000000
        /*0f70*/ 	.short	0x010a
        /*0f72*/ 	.byte	0xff
	.zero		1


	//   ....[232]....
        /*0f74*/ 	.word	0x00008d00
        /*0f78*/ 	.word	0x00000000
        /*0f7c*/ 	.word	0x00000000
        /*0f80*/ 	.short	0x010a
        /*0f82*/ 	.byte	0xff
	.zero		1


	//   ....[233]....
        /*0f84*/ 	.word	0x00008d60
        /*0f88*/ 	.word	0x00000000
        /*0f8c*/ 	.word	0x00000000
        /*0f90*/ 	.short	0x010a
        /*0f92*/ 	.byte	0xff
	.zero		1


	//   ....[234]....
        /*0f94*/ 	.word	0x00008dc0
        /*0f98*/ 	.word	0x00000000
        /*0f9c*/ 	.word	0x00000000
        /*0fa0*/ 	.short	0x010a
        /*0fa2*/ 	.byte	0xff
	.zero		1


	//   ....[235]....
        /*0fa4*/ 	.word	0x00008e20
        /*0fa8*/ 	.word	0x00000000
        /*0fac*/ 	.word	0x00000000
        /*0fb0*/ 	.short	0x010a
        /*0fb2*/ 	.byte	0xff
	.zero		1


	//   ....[236]....
        /*0fb4*/ 	.word	0x00008e80
        /*0fb8*/ 	.word	0x00000000
        /*0fbc*/ 	.word	0x00000000
        /*0fc0*/ 	.short	0x010a
        /*0fc2*/ 	.byte	0xff
	.zero		1


	//   ....[237]....
        /*0fc4*/ 	.word	0x00008ee0
        /*0fc8*/ 	.word	0x00000000
        /*0fcc*/ 	.word	0x00000000
        /*0fd0*/ 	.short	0x010a
        /*0fd2*/ 	.byte	0xff
	.zero		1


	//   ....[238]....
        /*0fd4*/ 	.word	0x00008f40
        /*0fd8*/ 	.word	0x00000000
        /*0fdc*/ 	.word	0x00000000
        /*0fe0*/ 	.short	0x010a
        /*0fe2*/ 	.byte	0xff
	.zero		1


	//   ....[239]....
        /*0fe4*/ 	.word	0x00008fa0
        /*0fe8*/ 	.word	0x00000000
        /*0fec*/ 	.word	0x00000000
        /*0ff0*/ 	.short	0x010a
        /*0ff2*/ 	.byte	0xff
	.zero		1


	//   ....[240]....
        /*0ff4*/ 	.word	0x00009000
        /*0ff8*/ 	.word	0x00000000
        /*0ffc*/ 	.word	0x00000000
        /*1000*/ 	.short	0x010a
        /*1002*/ 	.byte	0xff
	.zero		1


	//   ....[241]....
        /*1004*/ 	.word	0x00009060
        /*1008*/ 	.word	0x00000000
        /*100c*/ 	.word	0x00000000
        /*1010*/ 	.short	0x010a
        /*1012*/ 	.byte	0xff
	.zero		1


	//   ....[242]....
        /*1014*/ 	.word	0x000090c0
        /*1018*/ 	.word	0x00000000
        /*101c*/ 	.word	0x00000000
        /*1020*/ 	.short	0x010a
        /*1022*/ 	.byte	0xff
	.zero		1


	//   ....[243]....
        /*1024*/ 	.word	0x00009120
        /*1028*/ 	.word	0x00000000
        /*102c*/ 	.word	0x00000000
        /*1030*/ 	.short	0x010a
        /*1032*/ 	.byte	0xff
	.zero		1


	//   ....[244]....
        /*1034*/ 	.word	0x00009180
        /*1038*/ 	.word	0x00000000
        /*103c*/ 	.word	0x00000000
        /*1040*/ 	.short	0x010a
        /*1042*/ 	.byte	0xff
	.zero		1


	//   ....[245]....
        /*1044*/ 	.word	0x000091e0
        /*1048*/ 	.word	0x00000000
        /*104c*/ 	.word	0x00000000
        /*1050*/ 	.short	0x010a
        /*1052*/ 	.byte	0xff
	.zero		1


	//   ....[246]....
        /*1054*/ 	.word	0x00009240
        /*1058*/ 	.word	0x00000000
        /*105c*/ 	.word	0x00000000
        /*1060*/ 	.short	0x010a
        /*1062*/ 	.byte	0xff
	.zero		1


	//   ....[247]....
        /*1064*/ 	.word	0x000092a0
        /*1068*/ 	.word	0x00000000
        /*106c*/ 	.word	0x00000000
        /*1070*/ 	.short	0x010a
        /*1072*/ 	.byte	0xff
	.zero		1


	//   ....[248]....
        /*1074*/ 	.word	0x00009300
        /*1078*/ 	.word	0x00000000
        /*107c*/ 	.word	0x00000000
        /*1080*/ 	.short	0x010a
        /*1082*/ 	.byte	0xff
	.zero		1


	//   ....[249]....
        /*1084*/ 	.word	0x00009360
        /*1088*/ 	.word	0x00000000
        /*108c*/ 	.word	0x00000000
        /*1090*/ 	.short	0x010a
        /*1092*/ 	.byte	0xff
	.zero		1


	//   ....[250]....
        /*1094*/ 	.word	0x000093c0
        /*1098*/ 	.word	0x00000000
        /*109c*/ 	.word	0x00000000
        /*10a0*/ 	.short	0x010a
        /*10a2*/ 	.byte	0xff
	.zero		1


	//   ....[251]....
        /*10a4*/ 	.word	0x00009420
        /*10a8*/ 	.word	0x00000000
        /*10ac*/ 	.word	0x00000000
        /*10b0*/ 	.short	0x010a
        /*10b2*/ 	.byte	0xff
	.zero		1


	//   ....[252]....
        /*10b4*/ 	.word	0x00009480
        /*10b8*/ 	.word	0x00000000
        /*10bc*/ 	.word	0x00000000
        /*10c0*/ 	.short	0x010a
        /*10c2*/ 	.byte	0xff
	.zero		1


	//   ....[253]....
        /*10c4*/ 	.word	0x000094e0
        /*10c8*/ 	.word	0x00000000
        /*10cc*/ 	.word	0x00000000
        /*10d0*/ 	.short	0x010a
        /*10d2*/ 	.byte	0xff
	.zero		1


	//   ....[254]....
        /*10d4*/ 	.word	0x00009540
        /*10d8*/ 	.word	0x00000000
        /*10dc*/ 	.word	0x00000000
        /*10e0*/ 	.short	0x010a
        /*10e2*/ 	.byte	0xff
	.zero		1


	//   ....[255]....
        /*10e4*/ 	.word	0x000095a0
        /*10e8*/ 	.word	0x00000000
        /*10ec*/ 	.word	0x00000000
        /*10f0*/ 	.short	0x010a
        /*10f2*/ 	.byte	0xff
	.zero		1


	//   ....[0]....
        /*10f4*/ 	.word	0x00009600
        /*10f8*/ 	.word	0x00000000
        /*10fc*/ 	.word	0x00000000
        /*1100*/ 	.short	0x010a
        /*1102*/ 	.byte	0xff
	.zero		1


	//   ....[1]....
        /*1104*/ 	.word	0x00009660
        /*1108*/ 	.word	0x00000000
        /*110c*/ 	.word	0x00000000
        /*1110*/ 	.short	0x010a
        /*1112*/ 	.byte	0xff
	.zero		1


	//   ....[2]....
        /*1114*/ 	.word	0x000096c0
        /*1118*/ 	.word	0x00000000
        /*111c*/ 	.word	0x00000000
        /*1120*/ 	.short	0x010a
        /*1122*/ 	.byte	0xff
	.zero		1


	//   ....[3]....
        /*1124*/ 	.word	0x00009720
        /*1128*/ 	.word	0x00000000
        /*112c*/ 	.word	0x00000000
        /*1130*/ 	.short	0x010a
        /*1132*/ 	.byte	0xff
	.zero		1


	//   ....[4]....
        /*1134*/ 	.word	0x00009780
        /*1138*/ 	.word	0x00000000
        /*113c*/ 	.word	0x00000000
        /*1140*/ 	.short	0x010a
        /*1142*/ 	.byte	0xff
	.zero		1


	//   ....[5]....
        /*1144*/ 	.word	0x000097e0
        /*1148*/ 	.word	0x00000000
        /*114c*/ 	.word	0x00000000
        /*1150*/ 	.short	0x010a
        /*1152*/ 	.byte	0xff
	.zero		1


	//   ....[6]....
        /*1154*/ 	.word	0x00009840
        /*1158*/ 	.word	0x00000000
        /*115c*/ 	.word	0x00000000
        /*1160*/ 	.short	0x010a
        /*1162*/ 	.byte	0xff
	.zero		1


	//   ....[7]....
        /*1164*/ 	.word	0x000098a0
        /*1168*/ 	.word	0x00000000
        /*116c*/ 	.word	0x00000000
        /*1170*/ 	.short	0x010a
        /*1172*/ 	.byte	0xff
	.zero		1


	//   ....[8]....
        /*1174*/ 	.word	0x00009900
        /*1178*/ 	.word	0x00000000
        /*117c*/ 	.word	0x00000000
        /*1180*/ 	.short	0x010a
        /*1182*/ 	.byte	0xff
	.zero		1


	//   ....[9]....
        /*1184*/ 	.word	0x00009950
        /*1188*/ 	.word	0x00000000
        /*118c*/ 	.word	0x00000370
        /*1190*/ 	.short	0x010a
        /*1192*/ 	.byte	0xff
	.zero		1


	//   ....[10]....
        /*1194*/ 	.word	0x000099b0
        /*1198*/ 	.word	0x00000000
        /*119c*/ 	.word	0x00000320
        /*11a0*/ 	.short	0x010a
        /*11a2*/ 	.byte	0xff
	.zero		1


	//   ....[11]....
        /*11a4*/ 	.word	0x00009a00
        /*11a8*/ 	.word	0x00000000
        /*11ac*/ 	.word	0x00000310
        /*11b0*/ 	.short	0x010a
        /*11b2*/ 	.byte	0xff
	.zero		1


	//   ....[12]....
        /*11b4*/ 	.word	0x00009a60
        /*11b8*/ 	.word	0x00000000
        /*11bc*/ 	.word	0x00000320
        /*11c0*/ 	.short	0x010a
        /*11c2*/ 	.byte	0xff
	.zero		1


	//   ....[13]....
        /*11c4*/ 	.word	0x00009ac0
        /*11c8*/ 	.word	0x00000004
        /*11cc*/ 	.word	0x00000008
        /*11d0*/ 	.short	0x010a
        /*11d2*/ 	.byte	0xff
	.zero		1


	//   ....[14]....
        /*11d4*/ 	.word	0x00009ba0
        /*11d8*/ 	.word	0x00000002
        /*11dc*/ 	.word	0x00000008
        /*11e0*/ 	.short	0x010a
        /*11e2*/ 	.byte	0xff
	.zero		1


	//   ....[15]....
        /*11e4*/ 	.word	0x00009bf0
        /*11e8*/ 	.word	0x00000000
        /*11ec*/ 	.word	0x00000310
        /*11f0*/ 	.short	0x010a
        /*11f2*/ 	.byte	0xff
	.zero		1


	//   ....[16]....
        /*11f4*/ 	.word	0x00009c50
        /*11f8*/ 	.word	0x00000000
        /*11fc*/ 	.word	0x00000350
        /*1200*/ 	.short	0x010a
        /*1202*/ 	.byte	0xff
	.zero		1


	//   ....[17]....
        /*1204*/ 	.word	0x00009cb0
        /*1208*/ 	.word	0x00000000
        /*120c*/ 	.word	0x00000000
        /*1210*/ 	.short	0x010a
        /*1212*/ 	.byte	0xff
	.zero		1


	//   ....[18]....
        /*1214*/ 	.word	0x00009d10
        /*1218*/ 	.word	0x00000000
        /*121c*/ 	.word	0x00000000
        /*1220*/ 	.short	0x010a
        /*1222*/ 	.byte	0xff
	.zero		1


	//   ....[19]....
        /*1224*/ 	.word	0x00009d70
        /*1228*/ 	.word	0x00000000
        /*122c*/ 	.word	0x00000000
        /*1230*/ 	.short	0x010a
        /*1232*/ 	.byte	0xff
	.zero		1


	//   ....[20]....
        /*1234*/ 	.word	0x00009dd0
        /*1238*/ 	.word	0x00000000
        /*123c*/ 	.word	0x00000000
        /*1240*/ 	.short	0x010a
        /*1242*/ 	.byte	0xff
	.zero		1


	//   ....[21]....
        /*1244*/ 	.word	0x00009e30
        /*1248*/ 	.word	0x00000000
        /*124c*/ 	.word	0x00000390
        /*1250*/ 	.short	0x010a
        /*1252*/ 	.byte	0xff
	.zero		1


	//   ....[22]....
        /*1254*/ 	.word	0x00009e80
        /*1258*/ 	.word	0x00000000
        /*125c*/ 	.word	0x00000310
        /*1260*/ 	.short	0x010a
        /*1262*/ 	.byte	0xff
	.zero		1


	//   ....[23]....
        /*1264*/ 	.word	0x00009ee0
        /*1268*/ 	.word	0x00000000
        /*126c*/ 	.word	0x00000308
        /*1270*/ 	.short	0x010a
        /*1272*/ 	.byte	0xff
	.zero		1


	//   ....[24]....
        /*1274*/ 	.word	0x00009f40
        /*1278*/ 	.word	0x00000000
        /*127c*/ 	.word	0x000002f0
        /*1280*/ 	.short	0x010a
        /*1282*/ 	.byte	0xff
	.zero		1


	//   ....[25]....
        /*1284*/ 	.word	0x00009fa0
        /*1288*/ 	.word	0x00000000
        /*128c*/ 	.word	0x00000000
        /*1290*/ 	.short	0x010a
        /*1292*/ 	.byte	0xff
	.zero		1


	//   ....[26]....
        /*1294*/ 	.word	0x00009ff0
        /*1298*/ 	.word	0x00000000
        /*129c*/ 	.word	0x00000310
        /*12a0*/ 	.short	0x010a
        /*12a2*/ 	.byte	0xff
	.zero		1


	//   ....[27]....
        /*12a4*/ 	.word	0x0000a040
        /*12a8*/ 	.word	0x00000003
        /*12ac*/ 	.word	0x000002e0
        /*12b0*/ 	.short	0x010a
        /*12b2*/ 	.byte	0xff
	.zero		1


	//   ....[28]....
        /*12b4*/ 	.word	0x0000a090
        /*12b8*/ 	.word	0x0000007a
        /*12bc*/ 	.word	0x00000330
        /*12c0*/ 	.short	0x010a
        /*12c2*/ 	.byte	0xff
	.zero		1


	//----- nvinfo : EIATTR_NUM_MBARRIERS
	.align		4
.L_47:
        /*12c4*/ 	.byte	0x03, 0x38
        /*12c6*/ 	.short	0x0073


	//----- nvinfo : EIATTR_EXIT_INSTR_OFFSETS
	.align		4
        /*12c8*/ 	.byte	0x04, 0x1c
        /*12ca*/ 	.short	(.L_49 - .L_48)


	//   ....[0]....
.L_48:
        /*12cc*/ 	.word	0x00004500


	//   ....[1]....
        /*12d0*/ 	.word	0x00004a00


	//   ....[2]....
        /*12d4*/ 	.word	0x00004a60


	//   ....[3]....
        /*12d8*/ 	.word	0x00005c90


	//   ....[4]....
        /*12dc*/ 	.word	0x000068e0


	//   ....[5]....
        /*12e0*/ 	.word	0x00006920


	//   ....[6]....
        /*12e4*/ 	.word	0x00008620


	//   ....[7]....
        /*12e8*/ 	.word	0x000086a0


	//   ....[8]....
        /*12ec*/ 	.word	0x000086d0


	//   ....[9]....
        /*12f0*/ 	.word	0x00008700


	//----- nvinfo : EIATTR_MAX_THREADS
	.align		4
.L_49:
        /*12f4*/ 	.byte	0x04, 0x05
        /*12f6*/ 	.short	(.L_51 - .L_50)
.L_50:
        /*12f8*/ 	.word	0x00000100
        /*12fc*/ 	.word	0x00000001
        /*1300*/ 	.word	0x00000001


	//----- nvinfo : EIATTR_CRS_STACK_SIZE
	.align		4
.L_51:
        /*1304*/ 	.byte	0x04, 0x1e
        /*1306*/ 	.short	(.L_53 - .L_52)
.L_52:
        /*1308*/ 	.word	0x00000000


	//----- nvinfo : EIATTR_CBANK_PARAM_SIZE
	.align		4
.L_53:
        /*130c*/ 	.byte	0x03, 0x19
        /*130e*/ 	.short	0x0800


	//----- nvinfo : EIATTR_PARAM_CBANK
	.align		4
        /*1310*/ 	.byte	0x04, 0x0a
        /*1312*/ 	.short	(.L_55 - .L_54)
	.align		4
.L_54:
        /*1314*/ 	.word	index@(.nv.constant0._ZN7cutlass13device_kernelINS_4gemm6kernel13GemmUniversalIN4cute5tupleIJiiiiEEENS1_10collective13CollectiveMmaINS1_35MainloopSm100TmaUmmaWarpSpecializedILi46ELi2ELi4ENS5_IJNS4_1CILi2EEENSA_ILi1EEESC_EEEEENS5_IJNSA_ILi256EEENSA_ILi32EEENSA_ILi16EEEEEENS_6half_tENS5_IJlSC_lEEESJ_SK_NS4_8TiledMMAINS4_8MMA_AtomIJNS4_26SM100_MMA_F16BF16_2x1SM_SSISJ_SJ_fLi256ELi32ELNS4_4UMMA5MajorE0ELSP_0ELNSO_7ScaleInE0ELSQ_0EEEEEENS4_6LayoutINS5_IJSC_SC_SC_EEENS5_IJNSA_ILi0EEESV_SV_EEEEENS5_IJNS4_10UnderscoreESY_SY_EEEEENS4_18SM100_TMA_2SM_LOADENS4_14ComposedLayoutINS4_7SwizzleILi1ELi4ELi3EEENS4_18smem_ptr_flag_bitsILi16EEENST_INS5_IJNSA_ILi8EEESH_EEENS5_IJSH_SC_EEEEEEEvNS4_8identityES11_S1B_vS1C_EENS_8epilogue10collective18CollectiveEpilogueINS1E_23Sm100TmaWarpSpecializedILi2ELi1ELi32ELb1ELb0EEEJNS5_IJNSA_ILi128EEESG_SH_EEENS5_IJNST_IS1J_SC_EENST_ISG_SC_EEEEESJ_SK_SJ_SK_NS1E_6fusion15FusionCallbacksIS1I_NS1O_17LinearCombinationISJ_fSJ_fLNS_15FloatRoundStyleE2EEES1K_S1N_JEEENS4_5SM1004TMEM4LOAD26SM100_TMEM_LOAD_32dp32b32xENS4_13SM90_TMA_LOADENS12_INS13_ILi2ELi4ELi3EEES16_NST_INS5_IJS17_SG_EEENS5_IJSG_SC_EEEEEEENS4_39AutoVectorizingCopyWithAssumedAlignmentILi128EEENS4_14SM90_TMA_STOREES23_S25_S25_EEEvvEEEEvNT_6ParamsE)
        /*1318*/ 	.short	0x0380
        /*131a*/ 	.short	0x0800


	//----- nvinfo : EIATTR_SW_WAR
	.align		4
.L_55:
        /*131c*/ 	.byte	0x04, 0x36
        /*131e*/ 	.short	(.L_57 - .L_56)
.L_56:
        /*1320*/ 	.word	0x00000008
.L_57:


//--------------------- .nv.callgraph             --------------------------
	.section	.nv.callgraph,"",@"SHT_CUDA_CALLGRAPH"
	.align	4
	.sectionentsize	8
	.align		4
        /*0000*/ 	.word	0x00000000
	.align		4
        /*0004*/ 	.word	0xffffffff
	.align		4
        /*0008*/ 	.word	index@(_ZN7cutlass13device_kernelINS_4gemm6kernel13GemmUniversalIN4cute5tupleIJiiiiEEENS1_10collective13CollectiveMmaINS1_35MainloopSm100TmaUmmaWarpSpecializedILi46ELi2ELi4ENS5_IJNS4_1CILi2EEENSA_ILi1EEESC_EEEEENS5_IJNSA_ILi256EEENSA_ILi32EEENSA_ILi16EEEEEENS_6half_tENS5_IJlSC_lEEESJ_SK_NS4_8TiledMMAINS4_8MMA_AtomIJNS4_26SM100_MMA_F16BF16_2x1SM_SSISJ_SJ_fLi256ELi32ELNS4_4UMMA5MajorE0ELSP_0ELNSO_7ScaleInE0ELSQ_0EEEEEENS4_6LayoutINS5_IJSC_SC_SC_EEENS5_IJNSA_ILi0EEESV_SV_EEEEENS5_IJNS4_10UnderscoreESY_SY_EEEEENS4_18SM100_TMA_2SM_LOADENS4_14ComposedLayoutINS4_7SwizzleILi1ELi4ELi3EEENS4_18smem_ptr_flag_bitsILi16EEENST_INS5_IJNSA_ILi8EEESH_EEENS5_IJSH_SC_EEEEEEEvNS4_8identityES11_S1B_vS1C_EENS_8epilogue10collective18CollectiveEpilogueINS1E_23Sm100TmaWarpSpecializedILi2ELi1ELi32ELb1ELb0EEEJNS5_IJNSA_ILi128EEESG_SH_EEENS5_IJNST_IS1J_SC_EENST_ISG_SC_EEEEESJ_SK_SJ_SK_NS1E_6fusion15FusionCallbacksIS1I_NS1O_17LinearCombinationISJ_fSJ_fLNS_15FloatRoundStyleE2EEES1K_S1N_JEEENS4_5SM1004TMEM4LOAD26SM100_TMEM_LOAD_32dp32b32xENS4_13SM90_TMA_LOADENS12_INS13_ILi2ELi4ELi3EEES16_NST_INS5_IJS17_SG_EEENS5_IJSG_SC_EEEEEEENS4_39AutoVectorizingCopyWithAssumedAlignmentILi128EEENS4_14SM90_TMA_STOREES23_S25_S25_EEEvvEEEEvNT_6ParamsE)
	.align		4
        /*000c*/ 	.word	index@(__assertfail)
	.align		4
        /*0010*/ 	.word	0x00000000
	.align		4
        /*0014*/ 	.word	0xfffffffe
	.align		4
        /*0018*/ 	.word	0x00000000
	.align		4
        /*001c*/ 	.word	0xfffffffd
	.align		4
        /*0020*/ 	.word	0x00000000
	.align		4
        /*0024*/ 	.word	0xfffffffc


//--------------------- .nv.constant4             --------------------------
	.section	.nv.constant4,"a",@progbits
	.align	8
	.align		8
.nv.constant4:
        /*0000*/ 	.dword	__assertfail
	.align		8
        /*0008*/ 	.dword	__unnamed_1
	.align		8
        /*0010*/ 	.dword	__unnamed_2
	.align		8
        /*0018*/ 	.dword	_ZN39_INTERNAL_c3cda9c7_4_k_cu_8fd0bc75_97114cuda3std3__45__cpo5beginE
	.align		8
        /*0020*/ 	.dword	_ZN39_INTERNAL_c3cda9c7_4_k_cu_8fd0bc75_97114cuda3std3__45__cpo3endE
	.align		8
        /*0028*/ 	.dword	_ZN39_INTERNAL_c3cda9c7_4_k_cu_8fd0bc75_97114cuda3std3__45__cpo6cbeginE
	.align		8
        /*0030*/ 	.dword	_ZN39_INTERNAL_c3cda9c7_4_k_cu_8fd0bc75_97114cuda3std3__45__cpo4cendE
	.align		8
        /*0038*/ 	.dword	_ZN39_INTERNAL_c3cda9c7_4_k_cu_8fd0bc75_97114cuda3std3__441_GLOBAL__N__c3cda9c7_4_k_cu_8fd0bc75_97116ignoreE
	.align		8
        /*0040*/ 	.dword	_ZN39_INTERNAL_c3cda9c7_4_k_cu_8fd0bc75_97114cuda3std3__419piecewise_constructE
	.align		8
        /*0048*/ 	.dword	_ZN39_INTERNAL_c3cda9c7_4_k_cu_8fd0bc75_97114cuda3std3__48in_placeE
	.align		8
        /*0050*/ 	.dword	_ZN39_INTERNAL_c3cda9c7_4_k_cu_8fd0bc75_97114cuda3std6ranges3__45__cpo4swapE
	.align		8
        /*0058*/ 	.dword	_ZN39_INTERNAL_c3cda9c7_4_k_cu_8fd0bc75_97114cuda3std6ranges3__45__cpo9iter_moveE
	.align		8
        /*0060*/ 	.dword	_ZN39_INTERNAL_c3cda9c7_4_k_cu_8fd0bc75_97114cute7productE
	.align		8
        /*0068*/ 	.dword	_ZN39_INTERNAL_c3cda9c7_4_k_cu_8fd0bc75_97114cute1_E
	.align		8
        /*0070*/ 	.dword	$str$25
	.align		8
        /*0078*/ 	.dword	$str$26
	.align		8
        /*0080*/ 	.dword	$str$27
	.align		8
        /*0088*/ 	.dword	$str$28


//--------------------- .text._ZN7cutlass13device_kernelINS_4gemm6kernel13GemmUniversalIN4cute5tupleIJiiiiEEENS1_10collective13CollectiveMmaINS1_35MainloopSm100TmaUmmaWarpSpecializedILi46ELi2ELi4ENS5_IJNS4_1CILi2EEENSA_ILi1EEESC_EEEEENS5_IJNSA_ILi256EEENSA_ILi32EEENSA_ILi16EEEEEENS_6half_tENS5_IJlSC_lEEESJ_SK_NS4_8TiledMMAINS4_8MMA_AtomIJNS4_26SM100_MMA_F16BF16_2x1SM_SSISJ_SJ_fLi256ELi32ELNS4_4UMMA5MajorE0ELSP_0ELNSO_7ScaleInE0ELSQ_0EEEEEENS4_6LayoutINS5_IJSC_SC_SC_EEENS5_IJNSA_ILi0EEESV_SV_EEEEENS5_IJNS4_10UnderscoreESY_SY_EEEEENS4_18SM100_TMA_2SM_LOADENS4_14ComposedLayoutINS4_7SwizzleILi1ELi4ELi3EEENS4_18smem_ptr_flag_bitsILi16EEENST_INS5_IJNSA_ILi8EEESH_EEENS5_IJSH_SC_EEEEEEEvNS4_8identityES11_S1B_vS1C_EENS_8epilogue10collective18CollectiveEpilogueINS1E_23Sm100TmaWarpSpecializedILi2ELi1ELi32ELb1ELb0EEEJNS5_IJNSA_ILi128EEESG_SH_EEENS5_IJNST_IS1J_SC_EENST_ISG_SC_EEEEESJ_SK_SJ_SK_NS1E_6fusion15FusionCallbacksIS1I_NS1O_17LinearCombinationISJ_fSJ_fLNS_15FloatRoundStyleE2EEES1K_S1N_JEEENS4_5SM1004TMEM4LOAD26SM100_TMEM_LOAD_32dp32b32xENS4_13SM90_TMA_LOADENS12_INS13_ILi2ELi4ELi3EEES16_NST_INS5_IJS17_SG_EEENS5_IJSG_SC_EEEEEEENS4_39AutoVectorizingCopyWithAssumedAlignmentILi128EEENS4_14SM90_TMA_STOREES23_S25_S25_EEEvvEEEEvNT_6ParamsE --------------------------
	.section	.text._ZN7cutlass13device_kernelINS_4gemm6kernel13GemmUniversalIN4cute5tupleIJiiiiEEENS1_10collective13CollectiveMmaINS1_35MainloopSm100TmaUmmaWarpSpecializedILi46ELi2ELi4ENS5_IJNS4_1CILi2EEENSA_ILi1EEESC_EEEEENS5_IJNSA_ILi256EEENSA_ILi32EEENSA_ILi16EEEEEENS_6half_tENS5_IJlSC_lEEESJ_SK_NS4_8TiledMMAINS4_8MMA_AtomIJNS4_26SM100_MMA_F16BF16_2x1SM_SSISJ_SJ_fLi256ELi32ELNS4_4UMMA5MajorE0ELSP_0ELNSO_7ScaleInE0ELSQ_0EEEEEENS4_6LayoutINS5_IJSC_SC_SC_EEENS5_IJNSA_ILi0EEESV_SV_EEEEENS5_IJNS4_10UnderscoreESY_SY_EEEEENS4_18SM100_TMA_2SM_LOADENS4_14ComposedLayoutINS4_7SwizzleILi1ELi4ELi3EEENS4_18smem_ptr_flag_bitsILi16EEENST_INS5_IJNSA_ILi8EEESH_EEENS5_IJSH_SC_EEEEEEEvNS4_8identityES11_S1B_vS1C_EENS_8epilogue10collective18CollectiveEpilogueINS1E_23Sm100TmaWarpSpecializedILi2ELi1ELi32ELb1ELb0EEEJNS5_IJNSA_ILi128EEESG_SH_EEENS5_IJNST_IS1J_SC_EENST_ISG_SC_EEEEESJ_SK_SJ_SK_NS1E_6fusion15FusionCallbacksIS1I_NS1O_17LinearCombinationISJ_fSJ_fLNS_15FloatRoundStyleE2EEES1K_S1N_JEEENS4_5SM1004TMEM4LOAD26SM100_TMEM_LOAD_32dp32b32xENS4_13SM90_TMA_LOADENS12_INS13_ILi2ELi4ELi3EEES16_NST_INS5_IJS17_SG_EEENS5_IJSG_SC_EEEEEEENS4_39AutoVectorizingCopyWithAssumedAlignmentILi128EEENS4_14SM90_TMA_STOREES23_S25_S25_EEEvvEEEEvNT_6ParamsE,"ax",@progbits
	.align	128
.text._ZN7cutlass13device_kernelINS_4gemm6kernel13GemmUniversalIN4cute5tupleIJiiiiEEENS1_10collective13CollectiveMmaINS1_35MainloopSm100TmaUmmaWarpSpecializedILi46ELi2ELi4ENS5_IJNS4_1CILi2EEENSA_ILi1EEESC_EEEEENS5_IJNSA_ILi256EEENSA_ILi32EEENSA_ILi16EEEEEENS_6half_tENS5_IJlSC_lEEESJ_SK_NS4_8TiledMMAINS4_8MMA_AtomIJNS4_26SM100_MMA_F16BF16_2x1SM_SSISJ_SJ_fLi256ELi32ELNS4_4UMMA5MajorE0ELSP_0ELNSO_7ScaleInE0ELSQ_0EEEEEENS4_6LayoutINS5_IJSC_SC_SC_EEENS5_IJNSA_ILi0EEESV_SV_EEEEENS5_IJNS4_10UnderscoreESY_SY_EEEEENS4_18SM100_TMA_2SM_LOADENS4_14ComposedLayoutINS4_7SwizzleILi1ELi4ELi3EEENS4_18smem_ptr_flag_bitsILi16EEENST_INS5_IJNSA_ILi8EEESH_EEENS5_IJSH_SC_EEEEEEEvNS4_8identityES11_S1B_vS1C_EENS_8epilogue10collective18CollectiveEpilogueINS1E_23Sm100TmaWarpSpecializedILi2ELi1ELi32ELb1ELb0EEEJNS5_IJNSA_ILi128EEESG_SH_EEENS5_IJNST_IS1J_SC_EENST_ISG_SC_EEEEESJ_SK_SJ_SK_NS1E_6fusion15FusionCallbacksIS1I_NS1O_17LinearCombinationISJ_fSJ_fLNS_15FloatRoundStyleE2EEES1K_S1N_JEEENS4_5SM1004TMEM4LOAD26SM100_TMEM_LOAD_32dp32b32xENS4_13SM90_TMA_LOADENS12_INS13_ILi2ELi4ELi3EEES16_NST_INS5_IJS17_SG_EEENS5_IJSG_SC_EEEEEEENS4_39AutoVectorizingCopyWithAssumedAlignmentILi128EEENS4_14SM90_TMA_STOREES23_S25_S25_EEEvvEEEEvNT_6ParamsE:
        .type           _ZN7cutlass13device_kernelINS_4gemm6kernel13GemmUniversalIN4cute5tupleIJiiiiEEENS1_10collective13CollectiveMmaINS1_35MainloopSm100TmaUmmaWarpSpecializedILi46ELi2ELi4ENS5_IJNS4_1CILi2EEENSA_ILi1EEESC_EEEEENS5_IJNSA_ILi256EEENSA_ILi32EEENSA_ILi16EEEEEENS_6half_tENS5_IJlSC_lEEESJ_SK_NS4_8TiledMMAINS4_8MMA_AtomIJNS4_26SM100_MMA_F16BF16_2x1SM_SSISJ_SJ_fLi256ELi32ELNS4_4UMMA5MajorE0ELSP_0ELNSO_7ScaleInE0ELSQ_0EEEEEENS4_6LayoutINS5_IJSC_SC_SC_EEENS5_IJNSA_ILi0EEESV_SV_EEEEENS5_IJNS4_10UnderscoreESY_SY_EEEEENS4_18SM100_TMA_2SM_LOADENS4_14ComposedLayoutINS4_7SwizzleILi1ELi4ELi3EEENS4_18smem_ptr_flag_bitsILi16EEENST_INS5_IJNSA_ILi8EEESH_EEENS5_IJSH_SC_EEEEEEEvNS4_8identityES11_S1B_vS1C_EENS_8epilogue10collective18CollectiveEpilogueINS1E_23Sm100TmaWarpSpecializedILi2ELi1ELi32ELb1ELb0EEEJNS5_IJNSA_ILi128EEESG_SH_EEENS5_IJNST_IS1J_SC_EENST_ISG_SC_EEEEESJ_SK_SJ_SK_NS1E_6fusion15FusionCallbacksIS1I_NS1O_17LinearCombinationISJ_fSJ_fLNS_15FloatRoundStyleE2EEES1K_S1N_JEEENS4_5SM1004TMEM4LOAD26SM100_TMEM_LOAD_32dp32b32xENS4_13SM90_TMA_LOADENS12_INS13_ILi2ELi4ELi3EEES16_NST_INS5_IJS17_SG_EEENS5_IJSG_SC_EEEEEEENS4_39AutoVectorizingCopyWithAssumedAlignmentILi128EEENS4_14SM90_TMA_STOREES23_S25_S25_EEEvvEEEEvNT_6ParamsE,@function
        .size           _ZN7cutlass13device_kernelINS_4gemm6kernel13GemmUniversalIN4cute5tupleIJiiiiEEENS1_10collective13CollectiveMmaINS1_35MainloopSm100TmaUmmaWarpSpecializedILi46ELi2ELi4ENS5_IJNS4_1CILi2EEENSA_ILi1EEESC_EEEEENS5_IJNSA_ILi256EEENSA_ILi32EEENSA_ILi16EEEEEENS_6half_tENS5_IJlSC_lEEESJ_SK_NS4_8TiledMMAINS4_8MMA_AtomIJNS4_26SM100_MMA_F16BF16_2x1SM_SSISJ_SJ_fLi256ELi32ELNS4_4UMMA5MajorE0ELSP_0ELNSO_7ScaleInE0ELSQ_0EEEEEENS4_6LayoutINS5_IJSC_SC_SC_EEENS5_IJNSA_ILi0EEESV_SV_EEEEENS5_IJNS4_10UnderscoreESY_SY_EEEEENS4_18SM100_TMA_2SM_LOADENS4_14ComposedLayoutINS4_7SwizzleILi1ELi4ELi3EEENS4_18smem_ptr_flag_bitsILi16EEENST_INS5_IJNSA_ILi8EEESH_EEENS5_IJSH_SC_EEEEEEEvNS4_8identityES11_S1B_vS1C_EENS_8epilogue10collective18CollectiveEpilogueINS1E_23Sm100TmaWarpSpecializedILi2ELi1ELi32ELb1ELb0EEEJNS5_IJNSA_ILi128EEESG_SH_EEENS5_IJNST_IS1J_SC_EENST_ISG_SC_EEEEESJ_SK_SJ_SK_NS1E_6fusion15FusionCallbacksIS1I_NS1O_17LinearCombinationISJ_fSJ_fLNS_15FloatRoundStyleE2EEES1K_S1N_JEEENS4_5SM1004TMEM4LOAD26SM100_TMEM_LOAD_32dp32b32xENS4_13SM90_TMA_LOADENS12_INS13_ILi2ELi4ELi3EEES16_NST_INS5_IJS17_SG_EEENS5_IJSG_SC_EEEEEEENS4_39AutoVectorizingCopyWithAssumedAlignmentILi128EEENS4_14SM90_TMA_STOREES23_S25_S25_EEEvvEEEEvNT_6ParamsE,(.L_x_285 - _ZN7cutlass13device_kernelINS_4gemm6kernel13GemmUniversalIN4cute5tupleIJiiiiEEENS1_10collective13CollectiveMmaINS1_35MainloopSm100TmaUmmaWarpSpecializedILi46ELi2ELi4ENS5_IJNS4_1CILi2EEENSA_ILi1EEESC_EEEEENS5_IJNSA_ILi256EEENSA_ILi32EEENSA_ILi16EEEEEENS_6half_tENS5_IJlSC_lEEESJ_SK_NS4_8TiledMMAINS4_8MMA_AtomIJNS4_26SM100_MMA_F16BF16_2x1SM_SSISJ_SJ_fLi256ELi32ELNS4_4UMMA5MajorE0ELSP_0ELNSO_7ScaleInE0ELSQ_0EEEEEENS4_6LayoutINS5_IJSC_SC_SC_EEENS5_IJNSA_ILi0EEESV_SV_EEEEENS5_IJNS4_10UnderscoreESY_SY_EEEEENS4_18SM100_TMA_2SM_LOADENS4_14ComposedLayoutINS4_7SwizzleILi1ELi4ELi3EEENS4_18smem_ptr_flag_bitsILi16EEENST_INS5_IJNSA_ILi8EEESH_EEENS5_IJSH_SC_EEEEEEEvNS4_8identityES11_S1B_vS1C_EENS_8epilogue10collective18CollectiveEpilogueINS1E_23Sm100TmaWarpSpecializedILi2ELi1ELi32ELb1ELb0EEEJNS5_IJNSA_ILi128EEESG_SH_EEENS5_IJNST_IS1J_SC_EENST_ISG_SC_EEEEESJ_SK_SJ_SK_NS1E_6fusion15FusionCallbacksIS1I_NS1O_17LinearCombinationISJ_fSJ_fLNS_15FloatRoundStyleE2EEES1K_S1N_JEEENS4_5SM1004TMEM4LOAD26SM100_TMEM_LOAD_32dp32b32xENS4_13SM90_TMA_LOADENS12_INS13_ILi2ELi4ELi3EEES16_NST_INS5_IJS17_SG_EEENS5_IJSG_SC_EEEEEEENS4_39AutoVectorizingCopyWithAssumedAlignmentILi128EEENS4_14SM90_TMA_STOREES23_S25_S25_EEEvvEEEEvNT_6ParamsE)
        .other          _ZN7cutlass13device_kernelINS_4gemm6kernel13GemmUniversalIN4cute5tupleIJiiiiEEENS1_10collective13CollectiveMmaINS1_35MainloopSm100TmaUmmaWarpSpecializedILi46ELi2ELi4ENS5_IJNS4_1CILi2EEENSA_ILi1EEESC_EEEEENS5_IJNSA_ILi256EEENSA_ILi32EEENSA_ILi16EEEEEENS_6half_tENS5_IJlSC_lEEESJ_SK_NS4_8TiledMMAINS4_8MMA_AtomIJNS4_26SM100_MMA_F16BF16_2x1SM_SSISJ_SJ_fLi256ELi32ELNS4_4UMMA5MajorE0ELSP_0ELNSO_7ScaleInE0ELSQ_0EEEEEENS4_6LayoutINS5_IJSC_SC_SC_EEENS5_IJNSA_ILi0EEESV_SV_EEEEENS5_IJNS4_10UnderscoreESY_SY_EEEEENS4_18SM100_TMA_2SM_LOADENS4_14ComposedLayoutINS4_7SwizzleILi1ELi4ELi3EEENS4_18smem_ptr_flag_bitsILi16EEENST_INS5_IJNSA_ILi8EEESH_EEENS5_IJSH_SC_EEEEEEEvNS4_8identityES11_S1B_vS1C_EENS_8epilogue10collective18CollectiveEpilogueINS1E_23Sm100TmaWarpSpecializedILi2ELi1ELi32ELb1ELb0EEEJNS5_IJNSA_ILi128EEESG_SH_EEENS5_IJNST_IS1J_SC_EENST_ISG_SC_EEEEESJ_SK_SJ_SK_NS1E_6fusion15FusionCallbacksIS1I_NS1O_17LinearCombinationISJ_fSJ_fLNS_15FloatRoundStyleE2EEES1K_S1N_JEEENS4_5SM1004TMEM4LOAD26SM100_TMEM_LOAD_32dp32b32xENS4_13SM90_TMA_LOADENS12_INS13_ILi2ELi4ELi3EEES16_NST_INS5_IJS17_SG_EEENS5_IJSG_SC_EEEEEEENS4_39AutoVectorizingCopyWithAssumedAlignmentILi128EEENS4_14SM90_TMA_STOREES23_S25_S25_EEEvvEEEEvNT_6ParamsE,@"STO_CUDA_ENTRY STV_DEFAULT"
_ZN7cutlass13device_kernelINS_4gemm6kernel13GemmUniversalIN4cute5tupleIJiiiiEEENS1_10collective13CollectiveMmaINS1_35MainloopSm100TmaUmmaWarpSpecializedILi46ELi2ELi4ENS5_IJNS4_1CILi2EEENSA_ILi1EEESC_EEEEENS5_IJNSA_ILi256EEENSA_ILi32EEENSA_ILi16EEEEEENS_6half_tENS5_IJlSC_lEEESJ_SK_NS4_8TiledMMAINS4_8MMA_AtomIJNS4_26SM100_MMA_F16BF16_2x1SM_SSISJ_SJ_fLi256ELi32ELNS4_4UMMA5MajorE0ELSP_0ELNSO_7ScaleInE0ELSQ_0EEEEEENS4_6LayoutINS5_IJSC_SC_SC_EEENS5_IJNSA_ILi0EEESV_SV_EEEEENS5_IJNS4_10UnderscoreESY_SY_EEEEENS4_18SM100_TMA_2SM_LOADENS4_14ComposedLayoutINS4_7SwizzleILi1ELi4ELi3EEENS4_18smem_ptr_flag_bitsILi16EEENST_INS5_IJNSA_ILi8EEESH_EEENS5_IJSH_SC_EEEEEEEvNS4_8identityES11_S1B_vS1C_EENS_8epilogue10collective18CollectiveEpilogueINS1E_23Sm100TmaWarpSpecializedILi2ELi1ELi32ELb1ELb0EEEJNS5_IJNSA_ILi128EEESG_SH_EEENS5_IJNST_IS1J_SC_EENST_ISG_SC_EEEEESJ_SK_SJ_SK_NS1E_6fusion15FusionCallbacksIS1I_NS1O_17LinearCombinationISJ_fSJ_fLNS_15FloatRoundStyleE2EEES1K_S1N_JEEENS4_5SM1004TMEM4LOAD26SM100_TMEM_LOAD_32dp32b32xENS4_13SM90_TMA_LOADENS12_INS13_ILi2ELi4ELi3EEES16_NST_INS5_IJS17_SG_EEENS5_IJSG_SC_EEEEEEENS4_39AutoVectorizingCopyWithAssumedAlignmentILi128EEENS4_14SM90_TMA_STOREES23_S25_S25_EEEvvEEEEvNT_6ParamsE:
[----:B------:R-:W1:Y:S01]  /*0000*/  LDC R1, c[0x0][0x37c] ;  /* 0x0000df00ff017b82 */ /* 0x000e620000000800 */
[----:B------:R-:W2:Y:S01]  /*0010*/  S2R R112, SR_TID.X ;  /* 0x0000000000707919 */ /* 0x000ea20000002100 */
[----:B------:R-:W3:Y:S06]  /*0020*/  LDCU.64 UR6, c[0x0][0x890] ;  /* 0x00011200ff0677ac */ /* 0x000eec0008000a00 */
[----:B------:R-:W4:Y:S01]  /*0030*/  S2UR UR37, SR_CgaCtaId ;  /* 0x00000000002579c3 */ /* 0x000f220000008800 */
[----:B------:R-:W-:Y:S02]  /*0040*/  PRMT R98, RZ, 0x7610, R98 ;  /* 0x00007610ff627816 */ /* 0x000fe40000000062 */
[----:B------:R-:W-:Y:S01]  /*0050*/  ELECT P1, URZ, PT ;  /* 0x0000000000ff782f */ /* 0x000fe20003820000 */
[----:B------:R-:W1:Y:S01]  /*0060*/  LDCU.64 UR40, c[0x0][0x358] ;  /* 0x00006b00ff2877ac */ /* 0x000e620008000a00 */
[----:B---3--:R-:W-:-:S04]  /*0070*/  UISETP.NE.U32.AND UP0, UPT, UR6, URZ, UPT ;  /* 0x000000ff0600728c */ /* 0x008fc8000bf05070 */
[----:B------:R-:W-:Y:S02]  /*0080*/  UISETP.NE.AND.EX UP0, UPT, UR7, URZ, UPT, UP0 ;  /* 0x000000ff0700728c */ /* 0x000fe4000bf05300 */
[----:B----4-:R-:W-:Y:S02]  /*0090*/  ULOP3.LUT UR5, UR37, 0x1, URZ, 0xc0, !UPT ;  /* 0x0000000125057892 */ /* 0x010fe4000f8ec0ff */
[----:B------:R-:W-:Y:S01]  /*00a0*/  ULOP3.LUT UR4, UR37, 0x1, URZ, 0x3c, !UPT ;  /* 0x0000000125047892 */ /* 0x000fe2000f8e3cff */
[----:B--2---:R-:W-:-:S05]  /*00b0*/  SHF.R.U32.HI R99, RZ, 0x5, R112 ;  /* 0x00000005ff637819 */ /* 0x004fca0000011670 */
[----:B------:R-:W2:Y:S02]  /*00c0*/  SHFL.IDX PT, R0, R99, RZ, 0x1f ;  /* 0x00001fff63007589 */ /* 0x000ea400000e0000 */
[----:B--2---:R-:W-:Y:S01]  /*00d0*/  R2UR UR10, R0 ;  /* 0x00000000000a72ca */ /* 0x004fe200000e0000 */
[----:B-1----:R-:W-:-:S14]  /*00e0*/  BRA.U UP0, `(.L_x_0) ;  /* 0x00000001002c7547 */ /* 0x002fdc000b800000 */
[----:B------:R-:W1:Y:S02]  /*00f0*/  LDCU.64 UR8, c[0x0][0x888] ;  /* 0x00011100ff0877ac */ /* 0x000e640008000a00 */
[----:B-1----:R-:W-:-:S04]  /*0100*/  UISETP.NE.U32.AND UP0, UPT, UR8, URZ, UPT ;  /* 0x000000ff0800728c */ /* 0x002fc8000bf05070 */
[----:B------:R-:W-:-:S09]  /*0110*/  UISETP.NE.AND.EX UP0, UPT, UR9, URZ, UPT, UP0 ;  /* 0x000000ff0900728c */ /* 0x000fd2000bf05300 */
[----:B------:R-:W-:Y:S05]  /*0120*/  BRA.U !UP0, `(.L_x_1) ;  /* 0x0000000108107547 */ /* 0x000fea000b800000 */
[----:B------:R-:W1:Y:S02]  /*0130*/  LDC.64 R48, c[0x0][0x888] ;  /* 0x00022200ff307b82 */ /* 0x000e640000000a00 */
[----:B-1----:R1:W5:Y:S01]  /*0140*/  LDG.E R48, desc[UR40][R48.64] ;  /* 0x0000002830307981 */ /* 0x002362000c1e1900 */
[----:B------:R-:W-:Y:S01]  /*0150*/  HFMA2 R98, -RZ, RZ, 0, 5.9604644775390625e-08 ;  /* 0x00000001ff627431 */ /* 0x000fe200000001ff */
[----:B------:R-:W-:Y:S05]  /*0160*/  BRA `(.L_x_0) ;  /* 0x00000000000c7947 */ /* 0x000fea0003800000 */
.L_x_1:
[----:B------:R-:W1:Y:S01]  /*0170*/  LDCU UR8, c[0x0][0x880] ;  /* 0x00011000ff0877ac */ /* 0x000e620008000800 */
[----:B------:R-:W-:Y:S01]  /*0180*/  HFMA2 R98, -RZ, RZ, 0, 5.9604644775390625e-08 ;  /* 0x00000001ff627431 */ /* 0x000fe200000001ff */
[----:B-1----:R-:W-:-:S07]  /*0190*/  MOV R48, UR8 ;  /* 0x0000000800307c02 */ /* 0x002fce0008000f00 */
.L_x_0:
[----:B------:R-:W2:Y:S02]  /*01a0*/  LDCU.64 UR8, c[0x0][0x8b0] ;  /* 0x00011600ff0877ac */ /* 0x000ea40008000a00 */
[----:B--2---:R-:W-:-:S04]  /*01b0*/  UISETP.NE.U32.AND UP0, UPT, UR8, URZ, UPT ;  /* 0x000000ff0800728c */ /* 0x004fc8000bf05070 */
[----:B------:R-:W-:-:S09]  /*01c0*/  UISETP.NE.AND.EX UP0, UPT, UR9, URZ, UPT, UP0 ;  /* 0x000000ff0900728c */ /* 0x000fd2000bf05300 */
[----:B------:R-:W-:Y:S05]  /*01d0*/  BRA.U UP0, `(.L_x_2) ;  /* 0x0000000100247547 */ /* 0x000fea000b800000 */
[----:B------:R-:W2:Y:S02]  /*01e0*/  LDCU.64 UR8, c[0x0][0x8a8] ;  /* 0x00011500ff0877ac */ /* 0x000ea40008000a00 */
[----:B--2---:R-:W-:-:S04]  /*01f0*/  UISETP.NE.U32.AND UP0, UPT, UR8, URZ, UPT ;  /* 0x000000ff0800728c */ /* 0x004fc8000bf05070 */
[----:B------:R-:W-:-:S09]  /*0200*/  UISETP.NE.AND.EX UP0, UPT, UR9, URZ, UPT, UP0 ;  /* 0x000000ff0900728c */ /* 0x000fd2000bf05300 */
[----:B------:R-:W-:Y:S05]  /*0210*/  BRA.U !UP0, `(.L_x_3) ;  /* 0x00000001080c7547 */ /* 0x000fea000b800000 */
[----:B------:R-:W2:Y:S02]  /*0220*/  LDC.64 R2, c[0x0][0x8a8] ;  /* 0x00022a00ff027b82 */ /* 0x000ea40000000a00 */
[----:B--2---:R2:W5:Y:S01]  /*0230*/  LDG.E R47, desc[UR40][R2.64] ;  /* 0x00000028022f7981 */ /* 0x004562000c1e1900 */
[----:B------:R-:W-:Y:S05]  /*0240*/  BRA `(.L_x_2) ;  /* 0x0000000000087947 */ /* 0x000fea0003800000 */
.L_x_3:
[----:B------:R-:W2:Y:S02]  /*0250*/  LDCU UR8, c[0x0][0x8a0] ;  /* 0x00011400ff0877ac */ /* 0x000ea40008000800 */
[----:B--2---:R-:W-:Y:S02]  /*0260*/  MOV R47, UR8 ;  /* 0x00000008002f7c02 */ /* 0x004fe40008000f00 */
.L_x_2:
[----:B------:R-:W-:Y:S01]  /*0270*/  IMAD.U32 R0, RZ, RZ, UR10 ;  /* 0x0000000aff007e24 */ /* 0x000fe2000f8e00ff */
[----:B------:R-:W-:Y:S04]  /*0280*/  BSSY.RECONVERGENT B0, `(.L_x_4) ;  /* 0x000000c000007945 */ /* 0x000fe80003800200 */
[C---:B------:R-:W-:Y:S02]  /*0290*/  ISETP.NE.OR P2, PT, R0.reuse, 0x1, !P1 ;  /* 0x000000010000780c */ /* 0x040fe40004f45670 */
[----:B------:R-:W-:-:S11]  /*02a0*/  ISETP.NE.OR P0, PT, R0, 0x3, !P1 ;  /* 0x000000030000780c */ /* 0x000fd60004f05670 */
[----:B------:R-:W-:Y:S05]  /*02b0*/  @P2 BRA `(.L_x_5) ;  /* 0x0000000000202947 */ /* 0x000fea0003800000 */
[----:B------:R-:W3:Y:S02]  /*02c0*/  LDCU.64 UR8, c[0x0][0x348] ;  /* 0x00006900ff0877ac */ /* 0x000ee40008000a00 */
[----:B---3--:R-:W-:Y:S02]  /*02d0*/  UIADD3 UR12, UP1, UPT, UR8, 0x80, URZ ;  /* 0x00000080080c7890 */ /* 0x008fe4000ff3e0ff */
[----:B------:R-:W-:Y:S02]  /*02e0*/  UIADD3 UR8, UP0, UPT, UR8, 0x180, URZ ;  /* 0x0000018008087890 */ /* 0x000fe4000ff1e0ff */
[----:B------:R-:W-:Y:S02]  /*02f0*/  UIADD3.X UR13, UPT, UPT, URZ, UR9, URZ, UP1, !UPT ;  /* 0x00000009ff0d7290 */ /* 0x000fe40008ffe4ff */
[----:B------:R-:W-:-:S07]  /*0300*/  UIADD3.X UR9, UPT, UPT, URZ, UR9, URZ, UP0, !UPT ;  /* 0x00000009ff097290 */ /* 0x000fce00087fe4ff */
[----:B------:R3:W-:Y:S02]  /*0310*/  UTMACCTL.PF [UR12] ;  /* 0x000000000c0079b9 */ /* 0x0007e40008040000 */
[----:B------:R3:W-:Y:S02]  /*0320*/  UTMACCTL.PF [UR8] ;  /* 0x00000000080079b9 */ /* 0x0007e40008040000 */
[----:B---3--:R-:W-:Y:S01]  /*0330*/  NOP ;  /* 0x0000000000007918 */ /* 0x008fe20000000000 */
.L_x_5:
[----:B------:R-:W-:Y:S05]  /*0340*/  BSYNC.RECONVERGENT B0 ;  /* 0x0000000000007941 */ /* 0x000fea0003800200 */
.L_x_4:
[----:B------:R-:W-:Y:S04]  /*0350*/  BSSY.RECONVERGENT B0, `(.L_x_6) ;  /* 0x000000a000007945 */ /* 0x000fe80003800200 */
        /* <DEDUP_REMOVED lines=9> */
.L_x_7:
[----:B------:R-:W-:Y:S05]  /*03f0*/  BSYNC.RECONVERGENT B0 ;  /* 0x0000000000007941 */ /* 0x000fea0003800200 */
.L_x_6:
[----:B------:R-:W3:Y:S01]  /*0400*/  LDCU.64 UR8, c[0x0][0x888] ;  /* 0x00011100ff0877ac */ /* 0x000ee20008000a00 */
[----:B------:R-:W-:Y:S02]  /*0410*/  UISETP.EQ.U32.AND UP1, UPT, UR6, URZ, UPT ;  /* 0x000000ff0600728c */ /* 0x000fe4000bf22070 */
[----:B------:R-:W-:Y:S02]  /*0420*/  UPLOP3.LUT UP5, UPT, UPT, UPT, UPT, 0x80, 0x8 ;  /* 0x000000000008789c */ /* 0x000fe40003faf070 */
[----:B---3--:R-:W-:-:S04]  /*0430*/  UISETP.NE.U32.AND UP0, UPT, UR8, URZ, UPT ;  /* 0x000000ff0800728c */ /* 0x008fc8000bf05070 */
[----:B------:R-:W-:-:S04]  /*0440*/  UISETP.NE.AND.EX UP0, UPT, UR9, URZ, UPT, UP0 ;  /* 0x000000ff0900728c */ /* 0x000fc8000bf05300 */
[----:B------:R-:W-:-:S04]  /*0450*/  UISETP.EQ.OR.EX UP2, UPT, UR7, URZ, !UP0, UP1 ;  /* 0x000000ff0700728c */ /* 0x000fc8000c742710 */
[----:B------:R-:W-:-:S05]  /*0460*/  UP2UR UR45, UPR, URZ, 0x4 ;  /* 0x00000004ff2d7883 */ /* 0x000fca0008000000 */
[----:B------:R-:W-:Y:S07]  /*0470*/  BRA.U !UP2, `(.L_x_8) ;  /* 0x000000010a207547 */ /* 0x000fee000b800000 */
[----:B------:R-:W-:Y:S01]  /*0480*/  UISETP.NE.U32.AND UP2, UPT, UR6, URZ, UPT ;  /* 0x000000ff0600728c */ /* 0x000fe2000bf45070 */
[----:B-----5:R-:W-:Y:S01]  /*0490*/  FSETP.NEU.AND P0, PT, R48, RZ, PT ;  /* 0x000000ff3000720b */ /* 0x020fe20003f0d000 */
[----:B------:R-:W-:Y:S02]  /*04a0*/  USEL UR6, URZ, 0xffffffff, UP0 ;  /* 0xffffffffff067887 */ /* 0x000fe40008000000 */
[----:B------:R-:W-:-:S10]  /*04b0*/  UISETP.NE.AND.EX UP2, UPT, UR7, URZ, UPT, UP2 ;  /* 0x000000ff0700728c */ /* 0x000fd4000bf45320 */
[----:B------:R-:W-:Y:S01]  /*04c0*/  VOTEU.ANY UP1, P0 ;  /* 0x0000000000ff7886 */ /* 0x000fe20000020100 */
[----:B------:R-:W-:-:S04]  /*04d0*/  @!UP2 USEL UR6, URZ, 0xffffffff, UP1 ;  /* 0xffffffffff06a887 */ /* 0x000fc80008800000 */
[----:B------:R-:W-:-:S04]  /*04e0*/  ULOP3.LUT UR6, UR6, 0x1, URZ, 0xc0, !UPT ;  /* 0x0000000106067892 */ /* 0x000fc8000f8ec0ff */
[----:B------:R-:W-:-:S11]  /*04f0*/  UISETP.NE.U32.AND UP5, UPT, UR6, 0x1, UPT ;  /* 0x000000010600788c */ /* 0x000fd6000bfa5070 */
.L_x_8:
[----:B------:R-:W3:Y:S01]  /*0500*/  SHFL.IDX PT, R0, R99, RZ, 0x1f ;  /* 0x00001fff63007589 */ /* 0x000ee200000e0000 */
[----:B------:R-:W-:-:S04]  /*0510*/  UISETP.NE.AND UP1, UPT, UR10, 0x2, UPT ;  /* 0x000000020a00788c */ /* 0x000fc8000bf25270 */
[----:B------:R-:W-:Y:S02]  /*0520*/  UISETP.EQ.AND UP2, UPT, UR5, URZ, !UP1 ;  /* 0x000000ff0500728c */ /* 0x000fe4000cf42270 */
[----:B------:R-:W-:-:S04]  /*0530*/  USEL UR7, URZ, 0x1, UP1 ;  /* 0x00000001ff077887 */ /* 0x000fc80008800000 */
[----:B------:R-:W-:Y:S02]  /*0540*/  PLOP3.LUT P5, PT, P1, PT, UP2, 0x80, 0x8 ;  /* 0x000000000008781c */ /* 0x000fe40000faf028 */
[----:B---3--:R-:W-:-:S13]  /*0550*/  ISETP.NE.AND P0, PT, R0, RZ, PT ;  /* 0x000000ff0000720c */ /* 0x008fda0003f05270 */
[----:B------:R-:W-:Y:S05]  /*0560*/  @P0 BRA `(.L_x_9) ;  /* 0x0000000400a00947 */ /* 0x000fea0003800000 */
[----:B------:R-:W-:Y:S01]  /*0570*/  ELECT P0, URZ, PT ;  /* 0x0000000000ff782f */ /* 0x000fe20003800000 */
[----:B------:R-:W-:-:S12]  /*0580*/  BSSY.RECONVERGENT B0, `(.L_x_9) ;  /* 0x0000066000007945 */ /* 0x000fd80003800200 */
[----:B------:R-:W-:Y:S05]  /*0590*/  @!P0 BRA `(.L_x_10) ;  /* 0x0000000400908947 */ /* 0x000fea0003800000 */
[----:B------:R-:W-:Y:S01]  /*05a0*/  UMOV UR8, 0x400 ;  /* 0x0000040000087882 */ /* 0x000fe20000000000 */
[----:B------:R-:W-:Y:S01]  /*05b0*/  UMOV UR6, 0x1 ;  /* 0x0000000100067882 */ /* 0x000fe20000000000 */
[----:B------:R-:W-:Y:S02]  /*05c0*/  ULEA UR8, UR37, UR8, 0x18 ;  /* 0x0000000825087291 */ /* 0x000fe4000f8ec0ff */
[----:B------:R-:W-:-:S04]  /*05d0*/  UIADD3 UR12, UPT, UPT, -UR6, 0x100000, URZ ;  /* 0x00100000060c7890 */ /* 0x000fc8000fffe1ff */
[----:B------:R-:W-:Y:S02]  /*05e0*/  USHF.L.U32 UR13, UR12, 0xb, URZ ;  /* 0x0000000b0c0d7899 */ /* 0x000fe400080006ff */
[----:B------:R-:W-:Y:S01]  /*05f0*/  USHF.L.U32 UR12, UR12, 0x1, URZ ;  /* 0x000000010c0c7899 */ /* 0x000fe200080006ff */
[----:B------:R-:W3:Y:S11]  /*0600*/  FENCE.VIEW.ASYNC.S ;  /* 0x00000000000073c6 */ /* 0x000ef60000000000 */
[----:B---3--:R3:W4:Y:S01]  /*0610*/  SYNCS.EXCH.64 URZ, [UR8], UR12 ;  /* 0x0000000c08ff75b2 */ /* 0x0087220008000100 */
[----:B------:R3:W1:Y:S01]  /*0620*/  SYNCS.EXCH.64 URZ, [UR8+0x170], UR12 ;  /* 0x0001700c08ff75b2 */ /* 0x0006620008000100 */
        /* <DEDUP_REMOVED lines=89> */
[----:B------:R3:W1:Y:S02]  /*0bc0*/  SYNCS.EXCH.64 URZ, [UR8+0x2d8], UR12 ;  /* 0x0002d80c08ff75b2 */ /* 0x0006640008000100 */
[----:B---34-:R-:W-:Y:S01]  /*0bd0*/  NOP ;  /* 0x0000000000007918 */ /* 0x018fe20000000000 */
.L_x_10:
[----:B------:R-:W-:Y:S05]  /*0be0*/  BSYNC.RECONVERGENT B0 ;  /* 0x0000000000007941 */ /* 0x000fea0003800200 */
.L_x_9:
[----:B------:R-:W3:Y:S01]  /*0bf0*/  SHFL.IDX PT, R0, R99, RZ, 0x1f ;  /* 0x00001fff63007589 */ /* 0x000ee200000e0000 */
[----:B------:R-:W-:Y:S01]  /*0c00*/  NOP ;  /* 0x0000000000007918 */ /* 0x000fe20000000000 */
[----:B---3--:R-:W-:-:S13]  /*0c10*/  ISETP.NE.AND P0, PT, R0, 0x1, PT ;  /* 0x000000010000780c */ /* 0x008fda0003f05270 */
[----:B------:R-:W-:Y:S05]  /*0c20*/  @P0 BRA `(.L_x_11) ;  /* 0x0000000000440947 */ /* 0x000fea0003800000 */
[----:B------:R-:W-:Y:S01]  /*0c30*/  UMOV UR9, 0x400 ;  /* 0x0000040000097882 */ /* 0x000fe20000000000 */
[----:B------:R-:W-:Y:S01]  /*0c40*/  UMOV UR8, 0x20 ;  /* 0x0000002000087882 */ /* 0x000fe20000000000 */
[----:B------:R-:W-:Y:S01]  /*0c50*/  UMOV UR6, 0x80 ;  /* 0x0000008000067882 */ /* 0x000fe20000000000 */
[----:B------:R-:W-:Y:S02]  /*0c60*/  ULEA UR9, UR37, UR9, 0x18 ;  /* 0x0000000925097291 */ /* 0x000fe4000f8ec0ff */
[----:B------:R-:W-:-:S04]  /*0c70*/  UIADD3 UR12, UPT, UPT, -UR8, 0x100000, URZ ;  /* 0x00100000080c7890 */ /* 0x000fc8000fffe1ff */
[----:B------:R-:W-:Y:S02]  /*0c80*/  USHF.L.U32 UR13, UR12, 0xb, URZ ;  /* 0x0000000b0c0d7899 */ /* 0x000fe400080006ff */
[----:B------:R-:W-:Y:S02]  /*0c90*/  USHF.L.U32 UR12, UR12, 0x1, URZ ;  /* 0x000000010c0c7899 */ /* 0x000fe400080006ff */
[----:B------:R-:W-:-:S04]  /*0ca0*/  UIADD3 UR14, UPT, UPT, -UR6, 0x100000, URZ ;  /* 0x00100000060e7890 */ /* 0x000fc8000fffe1ff */
[----:B------:R-:W-:Y:S02]  /*0cb0*/  USHF.L.U32 UR15, UR14, 0xb, URZ ;  /* 0x0000000b0e0f7899 */ /* 0x000fe400080006ff */
[----:B------:R-:W-:Y:S01]  /*0cc0*/  USHF.L.U32 UR14, UR14, 0x1, URZ ;  /* 0x000000010e0e7899 */ /* 0x000fe200080006ff */
[----:B------:R-:W-:Y:S01]  /*0cd0*/  ELECT P0, URZ, PT ;  /* 0x0000000000ff782f */ /* 0x000fe20003800000 */
[----:B------:R-:W3:Y:S02]  /*0ce0*/  FENCE.VIEW.ASYNC.S ;  /* 0x00000000000073c6 */ /* 0x000ee40000000000 */
[----:B---3--:R3:W4:Y:S08]  /*0cf0*/  SYNCS.EXCH.64 URZ, [UR9+0x2e0], UR12 ;  /* 0x0002e00c09ff75b2 */ /* 0x0087300008000100 */
[----:B------:R3:W1:Y:S01]  /*0d00*/  SYNCS.EXCH.64 URZ, [UR9+0x2f0], UR14 ;  /* 0x0002f00e09ff75b2 */ /* 0x0006620008000100 */
[----:B------:R3:W1:Y:S01]  /*0d10*/  SYNCS.EXCH.64 URZ, [UR9+0x2e8], UR12 ;  /* 0x0002e80c09ff75b2 */ /* 0x0006620008000100 */
[----:B------:R3:W1:Y:S01]  /*0d20*/  SYNCS.EXCH.64 URZ, [UR9+0x2f8], UR14 ;  /* 0x0002f80e09ff75b2 */ /* 0x0006620008000100 */
[----:B------:R-:W-:Y:S01]  /*0d30*/  NOP ;  /* 0x0000000000007918 */ /* 0x000fe20000000000 */
.L_x_11:
[----:B------:R-:W2:Y:S01]  /*0d40*/  SHFL.IDX PT, R0, R99, RZ, 0x1f ;  /* 0x00001fff63007589 */ /* 0x000ea200000e0000 */
[----:B------:R-:W-:Y:S01]  /*0d50*/  NOP ;  /* 0x0000000000007918 */ /* 0x000fe20000000000 */
[----:B--2---:R-:W-:-:S13]  /*0d60*/  ISETP.NE.AND P0, PT, R0, 0x3, PT ;  /* 0x000000030000780c */ /* 0x004fda0003f05270 */
[----:B------:R-:W-:Y:S05]  /*0d70*/  @P0 BRA `(.L_x_12) ;  /* 0x00000000002c0947 */ /* 0x000fea0003800000 */
[----:B------:R-:W-:Y:S01]  /*0d80*/  UMOV UR8, 0x400 ;  /* 0x0000040000087882 */ /* 0x000fe20000000000 */
[----:B------:R-:W-:Y:S01]  /*0d90*/  UMOV UR6, 0x20 ;  /* 0x0000002000067882 */ /* 0x000fe20000000000 */
[----:B------:R-:W-:Y:S02]  /*0da0*/  ULEA UR8, UR37, UR8, 0x18 ;  /* 0x0000000825087291 */ /* 0x000fe4000f8ec0ff */
[----:B---3--:R-:W-:-:S04]  /*0db0*/  UIADD3 UR12, UPT, UPT, -UR6, 0x100000, URZ ;  /* 0x00100000060c7890 */ /* 0x008fc8000fffe1ff */
[----:B------:R-:W-:Y:S02]  /*0dc0*/  USHF.L.U32 UR13, UR12, 0xb, URZ ;  /* 0x0000000b0c0d7899 */ /* 0x000fe400080006ff */
[----:B------:R-:W-:Y:S01]  /*0dd0*/  USHF.L.U32 UR12, UR12, 0x1, URZ ;  /* 0x000000010c0c7899 */ /* 0x000fe200080006ff */
[----:B------:R-:W-:Y:S01]  /*0de0*/  ELECT P0, URZ, PT ;  /* 0x0000000000ff782f */ /* 0x000fe20003800000 */
[----:B------:R-:W2:Y:S10]  /*0df0*/  FENCE.VIEW.ASYNC.S ;  /* 0x00000000000073c6 */ /* 0x000eb40000000000 */
[----:B--2---:R2:W3:Y:S01]  /*0e00*/  SYNCS.EXCH.64 URZ, [UR8+0x300], UR12 ;  /* 0x0003000c08ff75b2 */ /* 0x0044e20008000100 */
[----:B------:R2:W1:Y:S01]  /*0e10*/  SYNCS.EXCH.64 URZ, [UR8+0x308], UR12 ;  /* 0x0003080c08ff75b2 */ /* 0x0004620008000100 */
[----:B------:R-:W-:Y:S01]  /*0e20*/  NOP ;  /* 0x0000000000007918 */ /* 0x000fe20000000000 */
.L_x_12:
[----:B------:R-:W4:Y:S01]  /*0e30*/  SHFL.IDX PT, R0, R99, RZ, 0x1f ;  /* 0x00001fff63007589 */ /* 0x000f2200000e0000 */
[----:B------:R-:W-:Y:S01]  /*0e40*/  NOP ;  /* 0x0000000000007918 */ /* 0x000fe20000000000 */
[----:B----4-:R-:W-:-:S13]  /*0e50*/  ISETP.NE.AND P0, PT, R0, 0x4, PT ;  /* 0x000000040000780c */ /* 0x010fda0003f05270 */
[----:B------:R-:W-:Y:S05]  /*0e60*/  @P0 BRA `(.L_x_13) ;  /* 0x0000000000480947 */ /* 0x000fea0003800000 */
[----:B---3--:R-:W-:Y:S01]  /*0e70*/  UMOV UR9, 0x1e0 ;  /* 0x000001e000097882 */ /* 0x008fe20000000000 */
[----:B--2---:R-:W-:Y:S01]  /*0e80*/  UMOV UR8, 0x400 ;  /* 0x0000040000087882 */ /* 0x004fe20000000000 */
[----:B------:R-:W-:Y:S01]  /*0e90*/  USEL UR9, UR9, 0x1a0, UP5 ;  /* 0x000001a009097887 */ /* 0x000fe2000a800000 */
        /* <DEDUP_REMOVED lines=9> */
[----:B------:R-:W2:Y:S02]  /*0f30*/  FENCE.VIEW.ASYNC.S ;  /* 0x00000000000073c6 */ /* 0x000ea40000000000 */
[----:B--2---:R4:W2:Y:S08]  /*0f40*/  SYNCS.EXCH.64 URZ, [UR8+0x310], UR12 ;  /* 0x0003100c08ff75b2 */ /* 0x0048b00008000100 */
[----:B------:R4:W3:Y:S01]  /*0f50*/  SYNCS.EXCH.64 URZ, [UR8+0x320], UR14 ;  /* 0x0003200e08ff75b2 */ /* 0x0008e20008000100 */
[----:B------:R4:W1:Y:S01]  /*0f60*/  SYNCS.EXCH.64 URZ, [UR8+0x318], UR12 ;  /* 0x0003180c08ff75b2 */ /* 0x0008620008000100 */
[----:B------:R4:W1:Y:S02]  /*0f70*/  SYNCS.EXCH.64 URZ, [UR8+0x328], UR14 ;  /* 0x0003280e08ff75b2 */ /* 0x0008640008000100 */
[----:B----4-:R-:W-:Y:S01]  /*0f80*/  NOP ;  /* 0x0000000000007918 */ /* 0x010fe20000000000 */
.L_x_13:
[----:B------:R-:W4:Y:S01]  /*0f90*/  SHFL.IDX PT, R0, R99, RZ, 0x1f ;  /* 0x00001fff63007589 */ /* 0x000f2200000e0000 */
[----:B------:R-:W-:Y:S01]  /*0fa0*/  NOP ;  /* 0x0000000000007918 */ /* 0x000fe20000000000 */
[----:B----4-:R-:W-:-:S13]  /*0fb0*/  ISETP.NE.AND P0, PT, R0, 0x5, PT ;  /* 0x000000050000780c */ /* 0x010fda0003f05270 */
[----:B------:R-:W-:Y:S05]  /*0fc0*/  @P0 BRA `(.L_x_14) ;  /* 0x0000000000540947 */ /* 0x000fea0003800000 */
[----:B---3--:R-:W-:Y:S01]  /*0fd0*/  UMOV UR9, 0x400 ;  /* 0x0000040000097882 */ /* 0x008fe20000000000 */
[----:B--2---:R-:W-:Y:S01]  /*0fe0*/  UMOV UR8, 0x1 ;  /* 0x0000000100087882 */ /* 0x004fe20000000000 */
        /* <DEDUP_REMOVED lines=13> */
[----:B------:R4:W1:Y:S01]  /*10c0*/  SYNCS.EXCH.64 URZ, [UR9+0x358], UR14 ;  /* 0x0003580e09ff75b2 */ /* 0x0008620008000100 */
[----:B------:R4:W1:Y:S01]  /*10d0*/  SYNCS.EXCH.64 URZ, [UR9+0x340], UR12 ;  /* 0x0003400c09ff75b2 */ /* 0x0008620008000100 */
[----:B------:R4:W1:Y:S01]  /*10e0*/  SYNCS.EXCH.64 URZ, [UR9+0x360], UR14 ;  /* 0x0003600e09ff75b2 */ /* 0x0008620008000100 */
[----:B------:R4:W1:Y:S01]  /*10f0*/  SYNCS.EXCH.64 URZ, [UR9+0x348], UR12 ;  /* 0x0003480c09ff75b2 */ /* 0x0008620008000100 */
[----:B------:R4:W1:Y:S02]  /*1100*/  SYNCS.EXCH.64 URZ, [UR9+0x368], UR14 ;  /* 0x0003680e09ff75b2 */ /* 0x0008640008000100 */
[----:B----4-:R-:W-:Y:S01]  /*1110*/  NOP ;  /* 0x0000000000007918 */ /* 0x010fe20000000000 */
.L_x_14:
[----:B------:R-:W4:Y:S01]  /*1120*/  SHFL.IDX PT, R0, R99, RZ, 0x1f ;  /* 0x00001fff63007589 */ /* 0x000f2200000e0000 */
[----:B------:R-:W-:Y:S01]  /*1130*/  ISETP.NE.OR P1, PT, RZ, UR10, !P1 ;  /* 0x0000000aff007c0c */ /* 0x000fe2000cf25670 */
[----:B------:R-:W-:Y:S01]  /*1140*/  NOP ;  /* 0x0000000000007918 */ /* 0x000fe20000000000 */
[----:B----4-:R-:W-:-:S13]  /*1150*/  ISETP.NE.AND P0, PT, R0, 0x3, PT ;  /* 0x000000030000780c */ /* 0x010fda0003f05270 */
[----:B------:R-:W-:Y:S05]  /*1160*/  @P0 BRA `(.L_x_15) ;  /* 0x0000000000340947 */ /* 0x000fea0003800000 */
[----:B--2---:R-:W-:Y:S01]  /*1170*/  UMOV UR8, 0x400 ;  /* 0x0000040000087882 */ /* 0x004fe20000000000 */
[----:B------:R-:W-:Y:S01]  /*1180*/  UMOV UR6, 0x20 ;  /* 0x0000002000067882 */ /* 0x000fe20000000000 */
[----:B------:R-:W-:Y:S02]  /*1190*/  ULEA UR8, UR37, UR8, 0x18 ;  /* 0x0000000825087291 */ /* 0x000fe4000f8ec0ff */
[----:B---3--:R-:W-:-:S04]  /*11a0*/  UIADD3 UR12, UPT, UPT, -UR6, 0x100000, URZ ;  /* 0x00100000060c7890 */ /* 0x008fc8000fffe1ff */
[----:B------:R-:W-:Y:S02]  /*11b0*/  USHF.L.U32 UR13, UR12, 0xb, URZ ;  /* 0x0000000b0c0d7899 */ /* 0x000fe400080006ff */
[----:B------:R-:W-:Y:S01]  /*11c0*/  USHF.L.U32 UR12, UR12, 0x1, URZ ;  /* 0x000000010c0c7899 */ /* 0x000fe200080006ff */
[----:B------:R-:W-:Y:S01]  /*11d0*/  ELECT P0, URZ, PT ;  /* 0x0000000000ff782f */ /* 0x000fe20003800000 */
[----:B------:R-:W2:Y:S10]  /*11e0*/  FENCE.VIEW.ASYNC.S ;  /* 0x00000000000073c6 */ /* 0x000eb40000000000 */
[----:B--2---:R4:W2:Y:S01]  /*11f0*/  SYNCS.EXCH.64 URZ, [UR8+0x370], UR12 ;  /* 0x0003700c08ff75b2 */ /* 0x0048a20008000100 */
[----:B------:R4:W3:Y:S01]  /*1200*/  SYNCS.EXCH.64 URZ, [UR8+0x380], UR12 ;  /* 0x0003800c08ff75b2 */ /* 0x0008e20008000100 */
[----:B------:R4:W1:Y:S01]  /*1210*/  SYNCS.EXCH.64 URZ, [UR8+0x378], UR12 ;  /* 0x0003780c08ff75b2 */ /* 0x0008620008000100 */
[----:B------:R4:W1:Y:S02]  /*1220*/  SYNCS.EXCH.64 URZ, [UR8+0x388], UR12 ;  /* 0x0003880c08ff75b2 */ /* 0x0008640008000100 */
[----:B----4-:R-:W-:Y:S01]  /*1230*/  NOP ;  /* 0x0000000000007918 */ /* 0x010fe20000000000 */
.L_x_15:
[----:B------:R-:W-:Y:S01]  /*1240*/  VOTEU.ALL UP1, P1 ;  /* 0x0000000000ff7886 */ /* 0x000fe20000820000 */
[----:B--2---:R-:W2:Y:S01]  /*1250*/  LDCU UR8, c[0x0][0x36c] ;  /* 0x00006d80ff0877ac */ /* 0x004ea20008000800 */
[----:B------:R-:W-:Y:S01]  /*1260*/  NOP ;  /* 0x0000000000007918 */ /* 0x000fe20000000000 */
[----:B------:R-:W-:Y:S01]  /*1270*/  LOP3.LUT R10, R112, 0x1f, RZ, 0xc0, !PT ;  /* 0x0000001f700a7812 */ /* 0x000fe200078ec0ff */
[----:B---3--:R-:W-:Y:S01]  /*1280*/  UMOV UR12, 0x20 ;  /* 0x00000020000c7882 */ /* 0x008fe20000000000 */
[----:B------:R-:W-:Y:S01]  /*1290*/  @!UP1 UMOV UR6, 0x400 ;  /* 0x0000040000069882 */ /* 0x000fe20000000000 */
[----:B------:R-:W-:-:S04]  /*12a0*/  @!UP1 UIADD3 UR12, UPT, UPT, -UR12, 0x100000, URZ ;  /* 0x001000000c0c9890 */ /* 0x000fc8000fffe1ff */
[----:B------:R-:W-:Y:S02]  /*12b0*/  @!UP1 USHF.L.U32 UR13, UR12, 0xb, URZ ;  /* 0x0000000b0c0d9899 */ /* 0x000fe400080006ff */
[----:B------:R-:W-:Y:S02]  /*12c0*/  @!UP1 USHF.L.U32 UR12, UR12, 0x1, URZ ;  /* 0x000000010c0c9899 */ /* 0x000fe400080006ff */
[----:B------:R-:W-:Y:S01]  /*12d0*/  @!UP1 ULEA UR6, UR37, UR6, 0x18 ;  /* 0x0000000625069291 */ /* 0x000fe2000f8ec0ff */
[----:B------:R-:W-:Y:S01]  /*12e0*/  VOTEU.ALL UP1, P1 ;  /* 0x0000000000ff7886 */ /* 0x000fe20000820000 */
[----:B------:R-:W-:Y:S01]  /*12f0*/  UISETP.NE.AND UP4, UPT, UR10, URZ, UPT ;  /* 0x000000ff0a00728c */ /* 0x000fe2000bf85270 */
[----:B------:R-:W3:Y:S09]  /*1300*/  FENCE.VIEW.ASYNC.S ;  /* 0x00000000000073c6 */ /* 0x000ef20000000000 */
[----:B---3--:R3:W4:Y:S01]  /*1310*/  @!UP1 SYNCS.EXCH.64 URZ, [UR6+0x390], UR12 ;  /* 0x0003900c06ff95b2 */ /* 0x0087220008000100 */
[----:B--2---:R-:W-:-:S09]  /*1320*/  UISETP.EQ.U32.AND UP1, UPT, UR8, 0x1, UPT ;  /* 0x000000010800788c */ /* 0x004fd2000bf22070 */
[----:B------:R-:W-:Y:S05]  /*1330*/  BRA.U !UP1, `(.L_x_16) ;  /* 0x0000000109087547 */ /* 0x000fea000b800000 */
[----:B-1--4-:R-:W-:Y:S01]  /*1340*/  UCGABAR_ARV ;  /* 0x00000000000079c7 */ /* 0x012fe20008000000 */
[----:B------:R-:W-:Y:S05]  /*1350*/  BRA `(.L_x_17) ;  /* 0x0000000000047947 */ /* 0x000fea0003800000 */
.L_x_16:
[----:B-1--4-:R-:W-:Y:S01]  /*1360*/  NOP ;  /* 0x0000000000007918 */ /* 0x012fe20000000000 */
.L_x_17:
[----:B------:R-:W1:Y:S01]  /*1370*/  S2R R97, SR_CTAID.Y ;  /* 0x0000000000617919 */ /* 0x000e620000002600 */
[----:B------:R-:W-:-:S05]  /*1380*/  CS2R.32 R96, SR_CgaSize ;  /* 0x0000000000607805 */ /* 0x000fca0000008a00 */
[----:B------:R-:W-:-:S05]  /*1390*/  IMAD R96, R96, -0xa0, RZ ;  /* 0xffffff6060607824 */ /* 0x000fca00078e02ff */
[----:B---3--:R-:W-:-:S14]  /*13a0*/  R2UR UR6, R96 ;  /* 0x00000000600672ca */ /* 0x008fdc00000e0000 */
[----:B------:R-:W2:Y:S01]  /*13b0*/  LDCU UR6, c[0x0][UR6+0x2b4] ;  /* 0x00005680060677ac */ /* 0x000ea20008000800 */
[----:B------:R-:W-:-:S05]  /*13c0*/  CS2R.32 R0, SR_CgaSize ;  /* 0x0000000000007805 */ /* 0x000fca0000008a00 */
[----:B------:R-:W-:-:S06]  /*13d0*/  IMAD R0, R0, -0xa0, RZ ;  /* 0xffffff6000007824 */ /* 0x000fcc00078e02ff */
[----:B------:R-:W3:Y:S01]  /*13e0*/  LDC R0, c[0x0][R0+0x2a4] ;  /* 0x0000a90000007b82 */ /* 0x000ee20000000800 */
[----:B------:R-:W-:Y:S01]  /*13f0*/  PRMT R8, RZ, 0x7610, R8 ;  /* 0x00007610ff087816 */ /* 0x000fe20000000008 */
[----:B------:R-:W4:Y:S01]  /*1400*/  S2R R9, SR_CTAID.X ;  /* 0x0000000000097919 */ /* 0x000f220000002500 */
[----:B------:R-:W-:-:S05]  /*1410*/  CS2R.32 R96, SR_CgaSize ;  /* 0x0000000000607805 */ /* 0x000fca0000008a00 */
[----:B------:R-:W-:-:S05]  /*1420*/  IMAD R96, R96, -0xa0, RZ ;  /* 0xffffff6060607824 */ /* 0x000fca00078e02ff */
[----:B------:R-:W-:-:S14]  /*1430*/  R2UR UR8, R96 ;  /* 0x00000000600872ca */ /* 0x000fdc00000e0000 */
[----:B------:R-:W3:Y:S01]  /*1440*/  LDCU UR8, c[0x0][UR8+0x2b0] ;  /* 0x00005600080877ac */ /* 0x000ee20008000800 */
[----:B------:R-:W-:Y:S01]  /*1450*/  UISETP.NE.AND UP2, UPT, UR10, 0x2, UPT ;  /* 0x000000020a00788c */ /* 0x000fe2000bf45270 */
[----:B------:R-:W2:Y:S01]  /*1460*/  LDC R11, c[0x0][0xb24] ;  /* 0x0002c900ff0b7b82 */ /* 0x000ea20000000800 */
[----:B------:R-:W-:-:S05]  /*1470*/  CS2R.32 R2, SR_CgaSize ;  /* 0x0000000000027805 */ /* 0x000fca0000008a00 */
[----:B------:R-:W-:-:S06]  /*1480*/  IMAD R2, R2, -0xa0, RZ ;  /* 0xffffff6002027824 */ /* 0x000fcc00078e02ff */
[----:B------:R-:W3:Y:S08]  /*1490*/  LDC R2, c[0x0][R2+0x2a0] ;  /* 0x0000a80002027b82 */ /* 0x000ef00000000800 */
[----:B------:R-:W3:Y:S01]  /*14a0*/  LDC R40, c[0x0][0xb24] ;  /* 0x0002c900ff287b82 */ /* 0x000ee20000000800 */
[----:B-1----:R-:W-:-:S07]  /*14b0*/  I2FP.F32.U32 R94, R97 ;  /* 0x00000061005e7245 */ /* 0x002fce0000201000 */
[----:B------:R-:W1:Y:S01]  /*14c0*/  S2UR UR36, SR_CTAID.Z ;  /* 0x00000000002479c3 */ /* 0x000e620000002700 */
[----:B--2---:R-:W-:Y:S01]  /*14d0*/  ISETP.GE.AND P0, PT, R11, 0x1, PT ;  /* 0x000000010b00780c */ /* 0x004fe20003f06270 */
[----:B----4-:R-:W-:Y:S01]  /*14e0*/  IMAD.MOV.U32 R96, RZ, RZ, R9 ;  /* 0x000000ffff607224 */ /* 0x010fe200078e0009 */
[----:B------:R-:W-:Y:S01]  /*14f0*/  I2FP.F32.U32 R95, R9 ;  /* 0x00000009005f7245 */ /* 0x000fe20000201000 */
[----:B------:R-:W-:Y:S01]  /*1500*/  FMUL R94, R94, UR6 ;  /* 0x000000065e5e7c20 */ /* 0x000fe20008400000 */
[----:B------:R-:W2:Y:S03]  /*1510*/  LDCU UR6, c[0x0][0xb30] ;  /* 0x00016600ff0677ac */ /* 0x000ea60008000800 */
[----:B---3--:R-:W-:Y:S02]  /*1520*/  FMUL R95, R95, UR8 ;  /* 0x000000085f5f7c20 */ /* 0x008fe40008400000 */
[----:B------:R-:W3:Y:S08]  /*1530*/  F2I.U32.TRUNC.NTZ R94, R94 ;  /* 0x0000005e005e7305 */ /* 0x000ef0000020f000 */
[----:B------:R-:W4:Y:S01]  /*1540*/  F2I.U32.TRUNC.NTZ R95, R95 ;  /* 0x0000005f005f7305 */ /* 0x000f22000020f000 */
[----:B--2---:R-:W-:Y:S01]  /*1550*/  UISETP.NE.AND UP3, UPT, UR6, 0x1, UPT ;  /* 0x000000010600788c */ /* 0x004fe2000bf65270 */
[----:B---3--:R-:W-:-:S05]  /*1560*/  IADD3 R94, PT, PT, -R94, RZ, RZ ;  /* 0x000000ff5e5e7210 */ /* 0x008fca0007ffe1ff */
[----:B------:R-:W-:Y:S01]  /*1570*/  IMAD R94, R0, R94, R97 ;  /* 0x0000005e005e7224 */ /* 0x000fe200078e0261 */
[----:B------:R-:W-:Y:S01]  /*1580*/  PRMT R0, RZ, 0x7610, R0 ;  /* 0x00007610ff007816 */ /* 0x000fe20000000000 */
[----:B----4-:R-:W-:-:S04]  /*1590*/  IMAD.MOV R95, RZ, RZ, -R95 ;  /* 0x000000ffff5f7224 */ /* 0x010fc800078e0a5f */
[----:B------:R-:W-:Y:S01]  /*15a0*/  IMAD R95, R2, R95, R9 ;  /* 0x0000005f025f7224 */ /* 0x000fe200078e0209 */
[----:B-1----:R-:W-:Y:S06]  /*15b0*/  BRA.U UP4, `(.L_x_18) ;  /* 0x0000000104247547 */ /* 0x002fec000b800000 */
[----:B------:R-:W-:Y:S01]  /*15c0*/  ISETP.NE.AND P1, PT, R94, RZ, PT ;  /* 0x000000ff5e00720c */ /* 0x000fe20003f25270 */
[----:B------:R-:W-:Y:S01]  /*15d0*/  IMAD.MOV.U32 R0, RZ, RZ, 0x3 ;  /* 0x00000003ff007424 */ /* 0x000fe200078e00ff */
[C---:B------:R-:W-:Y:S02]  /*15e0*/  LOP3.LUT R2, R95.reuse, 0xfffffffe, RZ, 0xc0, !PT ;  /* 0xfffffffe5f027812 */ /* 0x040fe400078ec0ff */
[----:B------:R-:W-:Y:S02]  /*15f0*/  ISETP.LT.U32.OR P1, PT, R95, 0x2, !P1 ;  /* 0x000000025f00780c */ /* 0x000fe40004f21470 */
[----:B------:R-:W-:Y:S02]  /*1600*/  SHF.L.U32 R0, R0, R2, RZ ;  /* 0x0000000200007219 */ /* 0x000fe400000006ff */
[----:B------:R-:W-:Y:S02]  /*1610*/  SEL R4, RZ, 0x1, !P1 ;  /* 0x00000001ff047807 */ /* 0x000fe40004800000 */
[----:B------:R-:W-:-:S05]  /*1620*/  SEL R3, RZ, 0x2, !P1 ;  /* 0x00000002ff037807 */ /* 0x000fca0004800000 */
[----:B------:R-:W-:-:S05]  /*1630*/  IMAD.IADD R3, R4, 0x1, R3 ;  /* 0x0000000104037824 */ /* 0x000fca00078e0203 */
[----:B------:R-:W-:Y:S02]  /*1640*/  PRMT R8, R3, 0x7610, R8 ;  /* 0x0000761003087816 */ /* 0x000fe40000000008 */
.L_x_18:
[----:B------:R-:W-:Y:S05]  /*1650*/  @!P0 BRA `(.L_x_19) ;  /* 0x0000000000b88947 */ /* 0x000fea0003800000 */
[----:B------:R-:W1:Y:S01]  /*1660*/  LDC.64 R4, c[0x0][0xb18] ;  /* 0x0002c600ff047b82 */ /* 0x000e620000000a00 */
[----:B------:R-:W-:-:S07]  /*1670*/  ISETP.NE.AND P0, PT, R11, 0x1, PT ;  /* 0x000000010b00780c */ /* 0x000fce0003f05270 */
[----:B------:R-:W2:Y:S08]  /*1680*/  LDC R96, c[0x0][0xb0c] ;  /* 0x0002c300ff607b82 */ /* 0x000eb00000000800 */
[----:B------:R-:W3:Y:S08]  /*1690*/  LDC R14, c[0x0][0x370] ;  /* 0x0000dc00ff0e7b82 */ /* 0x000ef00000000800 */
[----:B------:R-:W4:Y:S01]  /*16a0*/  LDC R13, c[0x0][0x374] ;  /* 0x0000dd00ff0d7b82 */ /* 0x000f220000000800 */
[----:B-1----:R-:W-:-:S07]  /*16b0*/  ISETP.NE.AND P1, PT, R4, 0x1, PT ;  /* 0x000000010400780c */ /* 0x002fce0003f25270 */
[----:B------:R-:W3:Y:S01]  /*16c0*/  LDC.64 R6, c[0x0][0xb10] ;  /* 0x0002c400ff067b82 */ /* 0x000ee20000000a00 */
[----:B--2---:R-:W-:-:S07]  /*16d0*/  ISETP.NE.AND P2, PT, R96, 0x1, PT ;  /* 0x000000016000780c */ /* 0x004fce0003f45270 */
[----:B------:R-:W1:Y:S08]  /*16e0*/  LDC R12, c[0x0][0xb20] ;  /* 0x0002c800ff0c7b82 */ /* 0x000e700000000800 */
[----:B------:R-:W2:Y:S01]  /*16f0*/  LDC.64 R2, c[0x0][0xb28] ;  /* 0x0002ca00ff027b82 */ /* 0x000ea20000000a00 */
[----:B----4-:R-:W-:-:S04]  /*1700*/  IMAD.HI.U32 R15, R13, R5, RZ ;  /* 0x000000050d0f7227 */ /* 0x010fc800078e00ff */
[----:B------:R-:W-:-:S04]  /*1710*/  IMAD.HI.U32 R5, R97, R5, RZ ;  /* 0x0000000561057227 */ /* 0x000fc800078e00ff */
[----:B---3--:R-:W-:-:S05]  /*1720*/  IMAD.HI.U32 R16, R14, R6, RZ ;  /* 0x000000060e107227 */ /* 0x008fca00078e00ff */
[-C--:B------:R-:W-:Y:S01]  /*1730*/  @P2 SHF.R.U32.HI R14, RZ, R7.reuse, R16 ;  /* 0x00000007ff0e2219 */ /* 0x080fe20000011610 */
[----:B------:R-:W-:Y:S01]  /*1740*/  IMAD.HI.U32 R16, R9, R6, RZ ;  /* 0x0000000609107227 */ /* 0x000fe200078e00ff */
[-C--:B-1----:R-:W-:Y:S02]  /*1750*/  @P1 SHF.R.U32.HI R13, RZ, R12.reuse, R15 ;  /* 0x0000000cff0d1219 */ /* 0x082fe4000001160f */
[----:B------:R-:W-:Y:S02]  /*1760*/  SHF.R.U32.HI R5, RZ, R12, R5 ;  /* 0x0000000cff057219 */ /* 0x000fe40000011605 */
[----:B------:R-:W-:Y:S02]  /*1770*/  SHF.R.U32.HI R16, RZ, R7, R16 ;  /* 0x00000007ff107219 */ /* 0x000fe40000011610 */
[----:B------:R-:W-:Y:S01]  /*1780*/  SEL R5, R97, R5, !P1 ;  /* 0x0000000561057207 */ /* 0x000fe20004800000 */
[----:B--2---:R-:W-:Y:S01]  /*1790*/  IMAD.HI.U32 R15, R13, R2, RZ ;  /* 0x000000020d0f7227 */ /* 0x004fe200078e00ff */
[----:B------:R-:W-:-:S03]  /*17a0*/  SEL R16, R9, R16, !P2 ;  /* 0x0000001009107207 */ /* 0x000fc60005000000 */
[----:B------:R-:W-:Y:S01]  /*17b0*/  IMAD.HI.U32 R6, R14, R2, RZ ;  /* 0x000000020e067227 */ /* 0x000fe200078e00ff */
[----:B------:R-:W-:-:S04]  /*17c0*/  @P0 SHF.R.U32.HI R13, RZ, R3, R15 ;  /* 0x00000003ff0d0219 */ /* 0x000fc8000001160f */
[----:B------:R-:W-:Y:S01]  /*17d0*/  @P0 SHF.R.U32.HI R14, RZ, R3, R6 ;  /* 0x00000003ff0e0219 */ /* 0x000fe20000011606 */
[----:B------:R-:W-:-:S04]  /*17e0*/  IMAD R13, R13, R11, RZ ;  /* 0x0000000b0d0d7224 */ /* 0x000fc800078e02ff */
[----:B------:R-:W-:Y:S01]  /*17f0*/  IMAD R6, R14, R11, RZ ;  /* 0x0000000b0e067224 */ /* 0x000fe200078e02ff */
[----:B------:R-:W-:-:S04]  /*1800*/  ISETP.GE.AND P1, PT, R5, R13, PT ;  /* 0x0000000d0500720c */ /* 0x000fc80003f26270 */
[----:B------:R-:W-:Y:S01]  /*1810*/  ISETP.GE.OR P1, PT, R16, R6, P1 ;  /* 0x000000061000720c */ /* 0x000fe20000f26670 */
[----:B------:R-:W-:-:S05]  /*1820*/  IMAD.HI.U32 R6, R5, R2, RZ ;  /* 0x0000000205067227 */ /* 0x000fca00078e00ff */
[----:B------:R-:W-:-:S04]  /*1830*/  SHF.R.U32.HI R6, RZ, R3, R6 ;  /* 0x00000003ff067219 */ /* 0x000fc80000011606 */
[----:B------:R-:W-:-:S03]  /*1840*/  SEL R6, R5, R6, !P0 ;  /* 0x0000000605067207 */ /* 0x000fc60004000000 */
[----:B------:R-:W-:Y:S01]  /*1850*/  @!P1 IMAD.HI.U32 R7, R16, R2, RZ ;  /* 0x0000000210079227 */ /* 0x000fe200078e00ff */
[----:B------:R-:W-:-:S04]  /*1860*/  IADD3 R2, PT, PT, -R6, RZ, RZ ;  /* 0x000000ff06027210 */ /* 0x000fc80007ffe1ff */
[----:B------:R-:W-:Y:S01]  /*1870*/  @!P1 SHF.R.U32.HI R3, RZ, R3, R7 ;  /* 0x00000003ff039219 */ /* 0x000fe20000011607 */
[----:B------:R-:W-:Y:S01]  /*1880*/  IMAD R2, R11, R2, R5 ;  /* 0x000000020b027224 */ /* 0x000fe200078e0205 */
[----:B------:R-:W-:Y:S02]  /*1890*/  IADD3 R7, PT, PT, -R5, RZ, RZ ;  /* 0x000000ff05077210 */ /* 0x000fe40007ffe1ff */
[----:B------:R-:W-:-:S03]  /*18a0*/  @!P1 SEL R3, R16, R3, !P0 ;  /* 0x0000000310039207 */ /* 0x000fc60004000000 */
[----:B------:R-:W-:Y:S02]  /*18b0*/  IMAD R7, R4, R7, R97 ;  /* 0x0000000704077224 */ /* 0x000fe400078e0261 */
[--C-:B------:R-:W-:Y:S02]  /*18c0*/  @!P1 IMAD.IADD R6, R6, 0x1, -R3.reuse ;  /* 0x0000000106069824 */ /* 0x100fe400078e0a03 */
[----:B------:R-:W-:Y:S01]  /*18d0*/  @!P1 IMAD R3, R2, R14, R3 ;  /* 0x0000000e02039224 */ /* 0x000fe200078e0203 */
[----:B------:R-:W-:Y:S01]  /*18e0*/  IADD3 R2, PT, PT, -R16, RZ, RZ ;  /* 0x000000ff10027210 */ /* 0x000fe20007ffe1ff */
[----:B------:R-:W-:Y:S02]  /*18f0*/  @!P1 IMAD R5, R6, R11, R16 ;  /* 0x0000000b06059224 */ /* 0x000fe400078e0210 */
[----:B------:R-:W-:Y:S02]  /*1900*/  @!P1 IMAD.MOV.U32 R16, RZ, RZ, R3 ;  /* 0x000000ffff109224 */ /* 0x000fe400078e0003 */
[----:B------:R-:W-:-:S02]  /*1910*/  IMAD R2, R96, R2, R9 ;  /* 0x0000000260027224 */ /* 0x000fc400078e0209 */
[----:B------:R-:W-:Y:S02]  /*1920*/  IMAD R97, R5, R4, R7 ;  /* 0x0000000405617224 */ /* 0x000fe400078e0207 */
[----:B------:R-:W-:Y:S02]  /*1930*/  IMAD R96, R16, R96, R2 ;  /* 0x0000006010607224 */ /* 0x000fe400078e0202 */
.L_x_19:
[----:B------:R-:W-:Y:S05]  /*1940*/  BRA.U UP3, `(.L_x_20) ;  /* 0x0000000103407547 */ /* 0x000fea000b800000 */
[----:B------:R-:W1:Y:S08]  /*1950*/  LDC.64 R4, c[0x0][0xb10] ;  /* 0x0002c400ff047b82 */ /* 0x000e700000000a00 */
[----:B------:R-:W2:Y:S08]  /*1960*/  LDC.64 R2, c[0x0][0xb18] ;  /* 0x0002c600ff027b82 */ /* 0x000eb00000000a00 */
[----:B------:R-:W3:Y:S08]  /*1970*/  LDC R6, c[0x0][0xb20] ;  /* 0x0002c800ff067b82 */ /* 0x000ef00000000800 */
[----:B------:R-:W4:Y:S01]  /*1980*/  LDC R7, c[0x0][0xb0c] ;  /* 0x0002c300ff077b82 */ /* 0x000f220000000800 */
[----:B-1----:R-:W-:-:S05]  /*1990*/  IMAD.HI.U32 R4, R96, R4, RZ ;  /* 0x0000000460047227 */ /* 0x002fca00078e00ff */
[----:B------:R-:W-:Y:S01]  /*19a0*/  SHF.R.U32.HI R4, RZ, R5, R4 ;  /* 0x00000005ff047219 */ /* 0x000fe20000011604 */
[----:B--2---:R-:W-:Y:S01]  /*19b0*/  IMAD.HI.U32 R3, R97, R3, RZ ;  /* 0x0000000361037227 */ /* 0x004fe200078e00ff */
[----:B------:R-:W-:-:S04]  /*19c0*/  ISETP.NE.AND P0, PT, R2, 0x1, PT ;  /* 0x000000010200780c */ /* 0x000fc80003f05270 */
[----:B---3--:R-:W-:-:S04]  /*19d0*/  SHF.R.U32.HI R3, RZ, R6, R3 ;  /* 0x00000006ff037219 */ /* 0x008fc80000011603 */
[----:B------:R-:W-:Y:S02]  /*19e0*/  SEL R3, R97, R3, !P0 ;  /* 0x0000000361037207 */ /* 0x000fe40004000000 */
[----:B----4-:R-:W-:-:S04]  /*19f0*/  ISETP.NE.AND P1, PT, R7, 0x1, PT ;  /* 0x000000010700780c */ /* 0x010fc80003f25270 */
[----:B------:R-:W-:-:S05]  /*1a00*/  SEL R5, R96, R4, !P1 ;  /* 0x0000000460057207 */ /* 0x000fca0004800000 */
[----:B------:R-:W-:Y:S02]  /*1a10*/  IMAD.IADD R4, R3, 0x1, -R5 ;  /* 0x0000000103047824 */ /* 0x000fe400078e0a05 */
[----:B------:R-:W-:Y:S02]  /*1a20*/  IMAD.IADD R3, R5, 0x1, -R3 ;  /* 0x0000000105037824 */ /* 0x000fe400078e0a03 */
[----:B------:R-:W-:Y:S02]  /*1a30*/  IMAD R96, R4, R7, R96 ;  /* 0x0000000704607224 */ /* 0x000fe400078e0260 */
[----:B------:R-:W-:Y:S02]  /*1a40*/  IMAD R97, R3, R2, R97 ;  /* 0x0000000203617224 */ /* 0x000fe400078e0261 */
.L_x_20:
[----:B------:R-:W-:Y:S05]  /*1a50*/  BRA.U !UP1, `(.L_x_21) ;  /* 0x00000001090c7547 */ /* 0x000fea000b800000 */
[----:B------:R-:W-:Y:S01]  /*1a60*/  UCGABAR_WAIT ;  /* 0x0000000000007dc7 */ /* 0x000fe20008000000 */
[----:B------:R-:W-:Y:S01]  /*1a70*/  CCTL.IVALL ;  /* 0x00000000ff00798f */ /* 0x000fe20002000000 */
[----:B------:R-:W-:Y:S05]  /*1a80*/  BRA `(.L_x_22) ;  /* 0x0000000000047947 */ /* 0x000fea0003800000 */
.L_x_21:
[----:B------:R-:W-:Y:S06]  /*1a90*/  BAR.SYNC.DEFER_BLOCKING 0x0 ;  /* 0x0000000000007b1d */ /* 0x000fec0000010000 */
.L_x_22:
[----:B------:R-:W-:Y:S05]  /*1aa0*/  BRA.U UP2, `(.L_x_23) ;  /* 0x00000029029c7547 */ /* 0x000fea000b800000 */
[----:B------:R-:W1:Y:S01]  /*1ab0*/  LDCU UR15, c[0x0][0x38c] ;  /* 0x00007180ff0f77ac */ /* 0x000e620008000800 */
[----:B------:R-:W2:Y:S01]  /*1ac0*/  LDC R8, c[0x0][0x370] ;  /* 0x0000dc00ff087b82 */ /* 0x000ea20000000800 */
[C---:B------:R-:W-:Y:S01]  /*1ad0*/  IMAD.SHL.U32 R17, R9.reuse, 0x10, RZ ;  /* 0x0000001009117824 */ /* 0x040fe200078e00ff */
[----:B------:R-:W-:Y:S01]  /*1ae0*/  PLOP3.LUT P1, PT, PT, PT, UP5, 0x80, 0x8 ;  /* 0x000000000008781c */ /* 0x000fe20003f2f058 */
[----:B------:R-:W-:Y:S01]  /*1af0*/  UISETP.NE.AND UP1, UPT, UR10, URZ, UPT ;  /* 0x000000ff0a00728c */ /* 0x000fe2000bf25270 */
[----:B------:R-:W-:Y:S01]  /*1b00*/  ISETP.NE.AND P4, PT, R10, RZ, P5 ;  /* 0x000000ff0a00720c */ /* 0x000fe20002f85270 */
[----:B------:R-:W-:Y:S01]  /*1b10*/  IMAD.SHL.U32 R16, R9, 0x80, RZ ;  /* 0x0000008009107824 */ /* 0x000fe200078e00ff */
[----:B------:R-:W-:Y:S01]  /*1b20*/  PLOP3.LUT P1, PT, P1, PT, PT, 0x8, 0x80 ;  /* 0x000000000080781c */ /* 0x000fe20000f2e170 */
[----:B------:R-:W-:Y:S01]  /*1b30*/  IMAD.MOV.U32 R15, RZ, RZ, 0x1 ;  /* 0x00000001ff0f7424 */ /* 0x000fe200078e00ff */
[----:B------:R-:W3:Y:S01]  /*1b40*/  LDC R0, c[0x0][0x374] ;  /* 0x0000dd00ff007b82 */ /* 0x000ee20000000800 */
[----:B------:R-:W-:Y:S01]  /*1b50*/  IMAD.MOV.U32 R14, RZ, RZ, RZ ;  /* 0x000000ffff0e7224 */ /* 0x000fe200078e00ff */
[----:B------:R-:W-:Y:S01]  /*1b60*/  CS2R R12, SRZ ;  /* 0x00000000000c7805 */ /* 0x000fe2000001ff00 */
[----:B------:R-:W-:Y:S01]  /*1b70*/  IMAD.MOV.U32 R11, RZ, RZ, 0x1 ;  /* 0x00000001ff0b7424 */ /* 0x000fe200078e00ff */
[----:B------:R-:W-:Y:S01]  /*1b80*/  LOP3.LUT R17, R17, 0x10, RZ, 0xc0, !PT ;  /* 0x0000001011117812 */ /* 0x000fe200078ec0ff */
[----:B------:R-:W4:Y:S01]  /*1b90*/  LDCU.64 UR24, c[0x0][0x348] ;  /* 0x00006900ff1877ac */ /* 0x000f220008000a00 */
[----:B-1----:R-:W-:-:S02]  /*1ba0*/  UIADD3 UR4, UPT, UPT, UR15, 0xf, URZ ;  /* 0x0000000f0f047890 */ /* 0x002fc4000fffe0ff */
[----:B------:R-:W-:Y:S02]  /*1bb0*/  USEL UR7, UR7, 0x2, UP1 ;  /* 0x0000000207077887 */ /* 0x000fe40008800000 */
[----:B------:R-:W-:Y:S01]  /*1bc0*/  USHF.R.S32.HI UR22, URZ, 0x1f, UR4 ;  /* 0x0000001fff167899 */ /* 0x000fe20008011404 */
[----:B------:R-:W-:-:S03]  /*1bd0*/  UMOV UR13, URZ ;  /* 0x000000ff000d7c82 */ /* 0x000fc60008000000 */
[----:B------:R-:W-:Y:S02]  /*1be0*/  ULEA.HI UR22, UR22, UR4, URZ, 0x4 ;  /* 0x0000000416167291 */ /* 0x000fe4000f8f20ff */
[----:B------:R-:W-:Y:S02]  /*1bf0*/  UIADD3 UR4, UPT, UPT, UR15, -0x1, URZ ;  /* 0xffffffff0f047890 */ /* 0x000fe4000fffe0ff */
[----:B------:R-:W-:Y:S02]  /*1c00*/  USHF.R.S32.HI UR22, URZ, 0x4, UR22 ;  /* 0x00000004ff167899 */ /* 0x000fe40008011416 */
[----:B------:R-:W-:Y:S02]  /*1c10*/  UISETP.GE.U32.AND UP2, UPT, UR4, -0x1f, UPT ;  /* 0xffffffe10400788c */ /* 0x000fe4000bf46070 */
[----:B------:R-:W-:Y:S02]  /*1c20*/  UISETP.LT.U32.AND UP0, UPT, UR22, 0x2e, UPT ;  /* 0x0000002e1600788c */ /* 0x000fe4000bf01070 */
[----:B------:R-:W-:-:S02]  /*1c30*/  UIADD3 UR15, UPT, UPT, UR15, 0x1e, URZ ;  /* 0x0000001e0f0f7890 */ /* 0x000fc4000fffe0ff */
[----:B------:R-:W-:-:S04]  /*1c40*/  USEL UR21, UR22, 0x2e, UP0 ;  /* 0x0000002e16157887 */ /* 0x000fc80008000000 */
[----:B------:R-:W-:Y:S02]  /*1c50*/  UIADD3 UR6, UPT, UPT, UR21, -0x1, URZ ;  /* 0xffffffff15067890 */ /* 0x000fe4000fffe0ff */
[----:B------:R-:W-:Y:S02]  /*1c60*/  @UP2 UIADD3 UR6, UPT, UPT, UR21, URZ, URZ ;  /* 0x000000ff15062290 */ /* 0x000fe4000fffe0ff */
[----:B------:R-:W-:Y:S02]  /*1c70*/  UIADD3 UR14, UPT, UPT, UR22, -UR21, URZ ;  /* 0x80000015160e7290 */ /* 0x000fe4000fffe0ff */
[----:B------:R-:W-:Y:S02]  /*1c80*/  UIADD3 UR5, UPT, UPT, UR6, 0x1, URZ ;  /* 0x0000000106057890 */ /* 0x000fe4000fffe0ff */
[----:B--2-4-:R-:W-:-:S12]  /*1c90*/  UIADD3 UR6, UPT, UPT, -UR6, URZ, URZ ;  /* 0x000000ff06067290 */ /* 0x014fd8000fffe1ff */
.L_x_43:
[----:B------:R-:W-:Y:S01]  /*1ca0*/  UISETP.NE.AND UP0, UPT, UR37, URZ, UPT ;  /* 0x000000ff2500728c */ /* 0x000fe2000bf05270 */
[----:B------:R-:W1:Y:S08]  /*1cb0*/  S2UR UR37, SR_CgaCtaId ;  /* 0x00000000002579c3 */ /* 0x000e700000008800 */
[----:B------:R-:W-:Y:S05]  /*1cc0*/  BRA.U UP0, `(.L_x_24) ;  /* 0x0000000100347547 */ /* 0x000fea000b800000 */
[----:B------:R-:W2:Y:S01]  /*1cd0*/  S2R R2, SR_CgaCtaId ;  /* 0x0000000000027919 */ /* 0x000ea20000008800 */
[----:B------:R-:W-:-:S04]  /*1ce0*/  MOV R3, 0x400 ;  /* 0x0000040000037802 */ /* 0x000fc80000000f00 */
[----:B--2---:R-:W-:Y:S02]  /*1cf0*/  LEA R2, R2, R3, 0x18 ;  /* 0x0000000302027211 */ /* 0x004fe400078ec0ff */
[----:B------:R-:W-:-:S03]  /*1d00*/  SHF.L.U32 R3, R11, 0x1f, RZ ;  /* 0x0000001f0b037819 */ /* 0x000fc600000006ff */
[----:B------:R-:W-:-:S04]  /*1d10*/  IMAD R2, R12, 0x8, R2 ;  /* 0x000000080c027824 */ /* 0x000fc800078e0202 */
[----:B------:R-:W2:Y:S02]  /*1d20*/  SYNCS.PHASECHK.TRANS64.TRYWAIT P0, [R2+URZ+0x380], R3 ;  /* 0x00038003020075a7 */ /* 0x000ea400080011ff */
[----:B--2---:R-:W-:Y:S05]  /*1d30*/  @!P0 BRA `(.L_x_25) ;  /* 0x0000006800748947 */ /* 0x004fea0003800000 */
.L_x_163:
[----:B------:R-:W-:Y:S01]  /*1d40*/  VIADD R12, R12, 0x1 ;  /* 0x000000010c0c7836 */ /* 0x000fe20000000000 */
[----:B------:R2:W-:Y:S04]  /*1d50*/  SYNCS.ARRIVE.TRANS64.A1T0 RZ, [R2+URZ+0x370], RZ ;  /* 0x000370ff02ff79a7 */ /* 0x0005e800081000ff */
[----:B------:R-:W-:-:S04]  /*1d60*/  ISETP.NE.AND P0, PT, R12, 0x2, PT ;  /* 0x000000020c00780c */ /* 0x000fc80003f05270 */
[----:B------:R-:W-:Y:S02]  /*1d70*/  SEL R12, R12, RZ, P0 ;  /* 0x000000ff0c0c7207 */ /* 0x000fe40000000000 */
[----:B--2---:R-:W-:-:S04]  /*1d80*/  SEL R2, RZ, 0x1, P0 ;  /* 0x00000001ff027807 */ /* 0x004fc80000000000 */
[----:B------:R-:W-:-:S07]  /*1d90*/  LOP3.LUT R11, R11, R2, RZ, 0x3c, !PT ;  /* 0x000000020b0b7212 */ /* 0x000fce00078e3cff */
.L_x_24:
[----:B------:R-:W-:Y:S01]  /*1da0*/  UMOV UR4, 0x400 ;  /* 0x0000040000047882 */ /* 0x000fe20000000000 */
[----:B------:R-:W-:Y:S01]  /*1db0*/  SHF.L.U32 R2, R15, 0x1f, RZ ;  /* 0x0000001f0f027819 */ /* 0x000fe200000006ff */
[----:B-1----:R-:W-:Y:S01]  /*1dc0*/  ULEA UR4, UR37, UR4, 0x18 ;  /* 0x0000000425047291 */ /* 0x002fe2000f8ec0ff */
[----:B------:R-:W-:Y:S01]  /*1dd0*/  R2UR UR35, R16 ;  /* 0x00000000102372ca */ /* 0x000fe200000e0000 */
[----:B------:R-:W-:Y:S01]  /*1de0*/  UISETP.GE.U32.AND UP0, UPT, UR15, 0x1f, UPT ;  /* 0x0000001f0f00788c */ /* 0x000fe2000bf06070 */
[----:B------:R-:W-:Y:S01]  /*1df0*/  R2UR UR11, R17 ;  /* 0x00000000110b72ca */ /* 0x000fe200000e0000 */
[----:B------:R-:W-:Y:S01]  /*1e00*/  ULEA UR8, UR13, UR4, 0x3 ;  /* 0x000000040d087291 */ /* 0x000fe2000f8e18ff */
[----:B------:R-:W-:-:S08]  /*1e10*/  UMOV UR23, URZ ;  /* 0x000000ff00177c82 */ /* 0x000fd00008000000 */
[----:B------:R1:W2:Y:S01]  /*1e20*/  SYNCS.PHASECHK.TRANS64.TRYWAIT P0, [UR8+0x170], R2 ;  /* 0x00017002ff0075a7 */ /* 0x0002a20008001108 */
[----:B------:R-:W-:-:S13]  /*1e30*/  R2UR UR8, R97 ;  /* 0x00000000610872ca */ /* 0x000fda00000e0000 */
[----:B------:R-:W-:Y:S01]  /*1e40*/  ULEA UR11, UR8, UR11, 0x5 ;  /* 0x0000000b080b7291 */ /* 0x000fe2000f8e28ff */
[----:B-1----:R-:W-:-:S05]  /*1e50*/  LEA.HI R2, R96, R96, RZ, 0x1 ;  /* 0x0000006060027211 */ /* 0x002fca00078f08ff */
[----:B------:R-:W-:-:S05]  /*1e60*/  IMAD.SHL.U32 R2, R2, 0x80, RZ ;  /* 0x0000008002027824 */ /* 0x000fca00078e00ff */
[----:B------:R-:W-:-:S04]  /*1e70*/  LOP3.LUT R2, R2, 0xffffff00, RZ, 0xc0, !PT ;  /* 0xffffff0002027812 */ /* 0x000fc800078ec0ff */
[----:B------:R-:W-:-:S13]  /*1e80*/  R2UR UR9, R2 ;  /* 0x00000000020972ca */ /* 0x000fda00000e0000 */
[----:B------:R-:W-:Y:S01]  /*1e90*/  ULOP3.LUT UR35, UR9, 0x80, UR35, 0xf8, !UPT ;  /* 0x0000008009237892 */ /* 0x000fe2000f8ef823 */
[----:B------:R-:W-:Y:S11]  /*1ea0*/  BRA.U !UP0, `(.L_x_26) ;  /* 0x0000000108c07547 */ /* 0x000ff6000b800000 */
[----:B------:R-:W-:Y:S01]  /*1eb0*/  UMOV UR16, UR6 ;  /* 0x0000000600107c82 */ /* 0x000fe20008000000 */
[----:B------:R-:W-:Y:S01]  /*1ec0*/  UMOV UR17, UR13 ;  /* 0x0000000d00117c82 */ /* 0x000fe20008000000 */
[----:B------:R-:W-:-:S05]  /*1ed0*/  UMOV UR34, URZ ;  /* 0x000000ff00227c82 */ /* 0x000fca0008000000 */
.L_x_32:
[----:B------:R-:W-:Y:S01]  /*1ee0*/  ULEA UR33, UR17, UR4, 0x3 ;  /* 0x0000000411217291 */ /* 0x000fe2000f8e18ff */
[----:B------:R-:W-:Y:S01]  /*1ef0*/  @P5 MOV R3, 0x2400 ;  /* 0x0000240000035802 */ /* 0x000fe20000000f00 */
[----:B-12-4-:R-:W-:Y:S10]  /*1f00*/  @P0 BRA `(.L_x_27) ;  /* 0x00000000000c0947 */ /* 0x016ff40003800000 */
[----:B------:R-:W-:-:S04]  /*1f10*/  SHF.L.U32 R4, R15, 0x1f, RZ ;  /* 0x0000001f0f047819 */ /* 0x000fc800000006ff */
[----:B------:R-:W1:Y:S02]  /*1f20*/  SYNCS.PHASECHK.TRANS64.TRYWAIT P0, [UR33+0x170], R4 ;  /* 0x00017004ff0075a7 */ /* 0x000e640008001121 */
[----:B-1----:R-:W-:Y:S05]  /*1f30*/  @!P0 BRA `(.L_x_28) ;  /* 0x0000006800088947 */ /* 0x002fea0003800000 */
.L_x_27:
[----:B------:R2:W-:Y:S01]  /*1f40*/  @P5 SYNCS.ARRIVE.TRANS64 RZ, [UR33], R3 ;  /* 0x00000003ffff59a7 */ /* 0x0005e20008000021 */
[----:B------:R-:W-:Y:S02]  /*1f50*/  ULOP3.LUT UR8, UR7, 0x2, URZ, 0xfc, !UPT ;  /* 0x0000000207087892 */ /* 0x000fe4000f8efcff */
[----:B------:R-:W-:Y:S02]  /*1f60*/  UIADD3 UR16, UPT, UPT, UR16, 0x1, URZ ;  /* 0x0000000110107890 */ /* 0x000fe4000fffe0ff */
[----:B------:R-:W-:Y:S02]  /*1f70*/  UISETP.NE.AND UP0, UPT, UR8, 0x2, UPT ;  /* 0x000000020800788c */ /* 0x000fe4000bf05270 */
[----:B------:R-:W-:-:S07]  /*1f80*/  UISETP.NE.AND UP2, UPT, UR16, 0x1, UPT ;  /* 0x000000011000788c */ /* 0x000fce000bf45270 */
[----:B------:R-:W-:Y:S05]  /*1f90*/  BRA.U UP0, `(.L_x_29) ;  /* 0x0000000100047547 */ /* 0x000fea000b800000 */
[----:B------:R-:W-:Y:S05]  /*1fa0*/  BPT.TRAP 0x1 ;  /* 0x000000040000795c */ /* 0x000fea0000300000 */
.L_x_29:
[----:B------:R-:W-:Y:S04]  /*1fb0*/  BSSY.RECONVERGENT B0, `(.L_x_30) ;  /* 0x0000003000007945 */ /* 0x000fe80003800200 */
[----:B------:R-:W-:Y:S05]  /*1fc0*/  @!P4 BRA `(.L_x_31) ;  /* 0x000000000004c947 */ /* 0x000fea0003800000 */
[----:B------:R-:W-:Y:S05]  /*1fd0*/  BPT.TRAP 0x1 ;  /* 0x000000040000795c */ /* 0x000fea0000300000 */
.L_x_31:
[----:B------:R-:W-:Y:S05]  /*1fe0*/  BSYNC.RECONVERGENT B0 ;  /* 0x0000000000007941 */ /* 0x000fea0003800200 */
.L_x_30:
[----:B------:R-:W-:Y:S02]  /*1ff0*/  UIADD3 UR13, UPT, UPT, UR17, 0x1, URZ ;  /* 0x00000001110d7890 */ /* 0x000fe4000fffe0ff */
[----:B------:R-:W-:Y:S02]  /*2000*/  ULEA UR32, UR17, UR4, 0xc ;  /* 0x0000000411207291 */ /* 0x000fe4000f8e60ff */
[----:B------:R-:W-:Y:S02]  /*2010*/  UISETP.NE.AND UP0, UPT, UR13, 0x2e, UPT ;  /* 0x0000002e0d00788c */ /* 0x000fe4000bf05270 */
[----:B------:R-:W-:Y:S02]  /*2020*/  UIADD3 UR28, UP1, UPT, UR24, 0x80, URZ ;  /* 0x00000080181c7890 */ /* 0x000fe4000ff3e0ff */
[----:B------:R-:W-:Y:S02]  /*2030*/  USEL UR9, URZ, 0x1, UP0 ;  /* 0x00000001ff097887 */ /* 0x000fe40008000000 */
[----:B------:R-:W-:-:S02]  /*2040*/  USEL UR13, UR13, URZ, UP0 ;  /* 0x000000ff0d0d7287 */ /* 0x000fc40008000000 */
[----:B------:R-:W-:Y:S02]  /*2050*/  UIADD3 UR26, UP0, UPT, UR24, 0x180, URZ ;  /* 0x00000180181a7890 */ /* 0x000fe4000ff1e0ff */
[----:B------:R-:W-:Y:S01]  /*2060*/  ULEA UR8, UR13, UR4, 0x3 ;  /* 0x000000040d087291 */ /* 0x000fe2000f8e18ff */
[----:B------:R-:W-:Y:S01]  /*2070*/  LOP3.LUT R15, R15, UR9, RZ, 0x3c, !PT ;  /* 0x000000090f0f7c12 */ /* 0x000fe2000f8e3cff */
[----:B------:R-:W-:Y:S02]  /*2080*/  ULOP3.LUT UR33, UR33, 0xfefffff8, URZ, 0xc0, !UPT ;  /* 0xfefffff821217892 */ /* 0x000fe4000f8ec0ff */
[----:B------:R-:W-:Y:S01]  /*2090*/  UIADD3.X UR29, UPT, UPT, URZ, UR25, URZ, UP1, !UPT ;  /* 0x00000019ff1d7290 */ /* 0x000fe20008ffe4ff */
[----:B-1----:R-:W-:Y:S01]  /*20a0*/  SHF.L.U32 R2, R15, 0x1f, RZ ;  /* 0x0000001f0f027819 */ /* 0x002fe200000006ff */
[----:B------:R-:W-:Y:S02]  /*20b0*/  UIADD3 UR32, UPT, UPT, UR32, 0x4600, URZ ;  /* 0x0000460020207890 */ /* 0x000fe4000fffe0ff */
[----:B------:R-:W-:Y:S01]  /*20c0*/  UIADD3.X UR27, UPT, UPT, URZ, UR25, URZ, UP0, !UPT ;  /* 0x00000019ff1b7290 */ /* 0x000fe200087fe4ff */
[----:B------:R1:W4:Y:S01]  /*20d0*/  SYNCS.PHASECHK.TRANS64.TRYWAIT P0, [UR8+0x170], R2 ;  /* 0x00017002ff0075a7 */ /* 0x0003220008001108 */
[----:B------:R-:W-:Y:S01]  /*20e0*/  ULEA UR8, UR17, UR4, 0x9 ;  /* 0x0000000411087291 */ /* 0x000fe2000f8e48ff */
[----:B------:R-:W-:Y:S01]  /*20f0*/  UMOV UR18, 0x0 ;  /* 0x0000000000127882 */ /* 0x000fe20000000000 */
[----:B------:R-:W-:-:S02]  /*2100*/  UMOV UR19, 0x10000000 ;  /* 0x1000000000137882 */ /* 0x000fc40000000000 */
[----:B------:R-:W-:Y:S01]  /*2110*/  UIADD3 UR8, UPT, UPT, UR8, 0x32600, URZ ;  /* 0x0003260008087890 */ /* 0x000fe2000fffe0ff */
[----:B------:R2:W-:Y:S01]  /*2120*/  UTMALDG.3D.2CTA [UR32], [UR28], desc[UR18] ;  /* 0x000012201c0075b4 */ /* 0x0005e20008211000 */
[----:B------:R-:W-:Y:S01]  /*2130*/  UMOV UR10, UR34 ;  /* 0x00000022000a7c82 */ /* 0x000fe20008000000 */
[----:B------:R-:W-:Y:S01]  /*2140*/  UMOV UR12, UR36 ;  /* 0x00000024000c7c82 */ /* 0x000fe20008000000 */
[----:B------:R-:W-:Y:S01]  /*2150*/  UMOV UR9, UR33 ;  /* 0x0000002100097c82 */ /* 0x000fe20008000000 */
[----:B------:R-:W-:Y:S01]  /*2160*/  UMOV UR23, UR5 ;  /* 0x0000000500177c82 */ /* 0x000fe20008000000 */
[----:B------:R-:W-:-:S03]  /*2170*/  UMOV UR17, UR13 ;  /* 0x0000000d00117c82 */ /* 0x000fc60008000000 */
[----:B------:R1:W-:Y:S01]  /*2180*/  UTMALDG.3D.2CTA [UR8], [UR26], desc[UR18] ;  /* 0x000012081a0075b4 */ /* 0x0003e20008211000 */
[----:B--2---:R-:W-:Y:S01]  /*2190*/  UIADD3 UR34, UPT, UPT, UR34, 0x10, URZ ;  /* 0x0000001022227890 */ /* 0x004fe2000fffe0ff */
[----:B------:R-:W-:Y:S11]  /*21a0*/  BRA.U UP2, `(.L_x_32) ;  /* 0xfffffffd024c7547 */ /* 0x000ff6000b83ffff */
.L_x_26:
[----:B-1----:R-:W-:Y:S01]  /*21b0*/  ULEA UR8, UR13, UR4, 0x3 ;  /* 0x000000040d087291 */ /* 0x002fe2000f8e18ff */
[----:B------:R-:W-:Y:S01]  /*21c0*/  SHF.L.U32 R2, R15, 0x1f, RZ ;  /* 0x0000001f0f027819 */ /* 0x000fe200000006ff */
[----:B------:R-:W-:Y:S01]  /*21d0*/  @!P1 SYNCS.ARRIVE.TRANS64.A1T0 RZ, [UR4+0x308], RZ ;  /* 0x000308ffffff99a7 */ /* 0x000fe20008100004 */
[----:B------:R-:W-:-:S06]  /*21e0*/  UISETP.GT.AND UP0, UPT, UR22, UR21, UPT ;  /* 0x000000151600728c */ /* 0x000fcc000bf04270 */
[----:B--2-4-:R1:W2:Y:S03]  /*21f0*/  SYNCS.PHASECHK.TRANS64.TRYWAIT P0, [UR8+0x170], R2 ;  /* 0x00017002ff0075a7 */ /* 0x0142a60008001108 */
[----:B------:R-:W-:Y:S05]  /*2200*/  BRA.U !UP0, `(.L_x_33) ;  /* 0x0000000108c07547 */ /* 0x000fea000b800000 */
[----:B------:R-:W-:Y:S01]  /*2210*/  UIADD3 UR26, UPT, UPT, UR14, UR23, URZ ;  /* 0x000000170e1a7290 */ /* 0x000fe2000fffe0ff */
[----:B------:R-:W-:-:S11]  /*2220*/  UMOV UR27, UR13 ;  /* 0x0000000d001b7c82 */ /* 0x000fd60008000000 */
.L_x_39:
[----:B------:R-:W-:Y:S01]  /*2230*/  ULEA UR17, UR27, UR4, 0x3 ;  /* 0x000000041b117291 */ /* 0x000fe2000f8e18ff */
[----:B--2---:R-:W-:Y:S01]  /*2240*/  @P5 MOV R3, 0x2400 ;  /* 0x0000240000035802 */ /* 0x004fe20000000f00 */
[----:B-12---:R-:W-:Y:S10]  /*2250*/  @P0 BRA `(.L_x_34) ;  /* 0x00000000000c0947 */ /* 0x006ff40003800000 */
[----:B------:R-:W-:-:S04]  /*2260*/  SHF.L.U32 R4, R15, 0x1f, RZ ;  /* 0x0000001f0f047819 */ /* 0x000fc800000006ff */
[----:B------:R-:W2:Y:S02]  /*2270*/  SYNCS.PHASECHK.TRANS64.TRYWAIT P0, [UR17+0x170], R4 ;  /* 0x00017004ff0075a7 */ /* 0x000ea40008001111 */
[----:B--2---:R-:W-:Y:S05]  /*2280*/  @!P0 BRA `(.L_x_35) ;  /* 0x00000064004c8947 */ /* 0x004fea0003800000 */
.L_x_34:
[----:B------:R2:W-:Y:S01]  /*2290*/  @P5 SYNCS.ARRIVE.TRANS64 RZ, [UR17], R3 ;  /* 0x00000003ffff59a7 */ /* 0x0005e20008000011 */
[----:B------:R-:W-:-:S04]  /*22a0*/  ULOP3.LUT UR8, UR7, 0x2, URZ, 0xfc, !UPT ;  /* 0x0000000207087892 */ /* 0x000fc8000f8efcff */
[----:B------:R-:W-:-:S09]  /*22b0*/  UISETP.NE.AND UP0, UPT, UR8, 0x2, UPT ;  /* 0x000000020800788c */ /* 0x000fd2000bf05270 */
[----:B------:R-:W-:Y:S05]  /*22c0*/  BRA.U UP0, `(.L_x_36) ;  /* 0x0000000100047547 */ /* 0x000fea000b800000 */
[----:B------:R-:W-:Y:S05]  /*22d0*/  BPT.TRAP 0x1 ;  /* 0x000000040000795c */ /* 0x000fea0000300000 */
.L_x_36:
[----:B------:R-:W-:Y:S04]  /*22e0*/  BSSY.RECONVERGENT B0, `(.L_x_37) ;  /* 0x0000003000007945 */ /* 0x000fe80003800200 */
[----:B------:R-:W-:Y:S05]  /*22f0*/  @!P4 BRA `(.L_x_38) ;  /* 0x000000000004c947 */ /* 0x000fea0003800000 */
[----:B------:R-:W-:Y:S05]  /*2300*/  BPT.TRAP 0x1 ;  /* 0x000000040000795c */ /* 0x000fea0000300000 */
.L_x_38:
[----:B------:R-:W-:Y:S05]  /*2310*/  BSYNC.RECONVERGENT B0 ;  /* 0x0000000000007941 */ /* 0x000fea0003800200 */
.L_x_37:
        /* <DEDUP_REMOVED lines=9> */
[----:B------:R-:W-:Y:S02]  /*23b0*/  USHF.L.U32 UR18, UR23, 0x4, URZ ;  /* 0x0000000417127899 */ /* 0x000fe400080006ff */
[----:B------:R-:W-:Y:S01]  /*23c0*/  ULOP3.LUT UR17, UR17, 0xfefffff8, URZ, 0xc0, !UPT ;  /* 0xfefffff811117892 */ /* 0x000fe2000f8ec0ff */
[----:B-1----:R-:W-:Y:S01]  /*23d0*/  SHF.L.U32 R2, R15, 0x1f, RZ ;  /* 0x0000001f0f027819 */ /* 0x002fe200000006ff */
[----:B------:R-:W-:Y:S02]  /*23e0*/  UIADD3 UR16, UPT, UPT, UR16, 0x4600, URZ ;  /* 0x0000460010107890 */ /* 0x000fe4000fffe0ff */
[----:B------:R-:W-:Y:S01]  /*23f0*/  UIADD3.X UR33, UPT, UPT, URZ, UR25, URZ, UP1, !UPT ;  /* 0x00000019ff217290 */ /* 0x000fe20008ffe4ff */
[----:B------:R4:W1:Y:S01]  /*2400*/  SYNCS.PHASECHK.TRANS64.TRYWAIT P0, [UR8+0x170], R2 ;  /* 0x00017002ff0075a7 */ /* 0x0008620008001108 */
[----:B------:R-:W-:-:S02]  /*2410*/  ULEA UR8, UR27, UR4, 0x9 ;  /* 0x000000041b087291 */ /* 0x000fc4000f8e48ff */
[----:B------:R-:W-:Y:S02]  /*2420*/  UIADD3.X UR31, UPT, UPT, URZ, UR25, URZ, UP0, !UPT ;  /* 0x00000019ff1f7290 */ /* 0x000fe400087fe4ff */
[----:B------:R-:W-:Y:S01]  /*2430*/  UIADD3 UR8, UPT, UPT, UR8, 0x32600, URZ ;  /* 0x0003260008087890 */ /* 0x000fe2000fffe0ff */
[----:B------:R-:W-:Y:S01]  /*2440*/  UMOV UR28, 0x0 ;  /* 0x00000000001c7882 */ /* 0x000fe20000000000 */
[----:B------:R-:W-:Y:S01]  /*2450*/  UMOV UR29, 0x10000000 ;  /* 0x10000000001d7882 */ /* 0x000fe20000000000 */
[----:B------:R-:W-:Y:S01]  /*2460*/  UMOV UR19, UR35 ;  /* 0x0000002300137c82 */ /* 0x000fe20008000000 */
[----:B------:R-:W-:Y:S01]  /*2470*/  UMOV UR20, UR36 ;  /* 0x0000002400147c82 */ /* 0x000fe20008000000 */
[----:B------:R-:W-:Y:S01]  /*2480*/  UMOV UR12, UR36 ;  /* 0x00000024000c7c82 */ /* 0x000fe20008000000 */
[----:B------:R-:W-:Y:S01]  /*2490*/  UMOV UR9, UR17 ;  /* 0x0000001100097c82 */ /* 0x000fe20008000000 */
[----:B------:R-:W-:Y:S01]  /*24a0*/  UMOV UR10, UR18 ;  /* 0x00000012000a7c82 */ /* 0x000fe20008000000 */
[----:B------:R4:W-:Y:S01]  /*24b0*/  UTMALDG.3D.2CTA [UR16], [UR32], desc[UR28] ;  /* 0x00001c10200075b4 */ /* 0x0009e20008211000 */
[----:B------:R-:W-:Y:S01]  /*24c0*/  UIADD3 UR23, UPT, UPT, UR23, 0x1, URZ ;  /* 0x0000000117177890 */ /* 0x000fe2000fffe0ff */
[----:B------:R-:W-:-:S03]  /*24d0*/  UMOV UR27, UR13 ;  /* 0x0000000d001b7c82 */ /* 0x000fc60008000000 */
[----:B------:R-:W-:Y:S01]  /*24e0*/  UISETP.NE.AND UP0, UPT, UR23, UR26, UPT ;  /* 0x0000001a1700728c */ /* 0x000fe2000bf05270 */
[----:B------:R4:W-:Y:S08]  /*24f0*/  UTMALDG.3D.2CTA [UR8], [UR30], desc[UR28] ;  /* 0x00001c081e0075b4 */ /* 0x0009f00008211000 */
[----:B----4-:R-:W-:Y:S05]  /*2500*/  BRA.U UP0, `(.L_x_39) ;  /* 0xfffffffd00487547 */ /* 0x010fea000b83ffff */
.L_x_33:
[C---:B-1----:R-:W-:Y:S01]  /*2510*/  LEA R2, R14.reuse, UR4, 0x3 ;  /* 0x000000040e027c11 */ /* 0x042fe2000f8e18ff */
[----:B------:R-:W-:Y:S01]  /*2520*/  NOP ;  /* 0x0000000000007918 */ /* 0x000fe20000000000 */
[----:B--2---:R-:W-:Y:S02]  /*2530*/  SHF.L.U32 R3, R13, 0x1f, RZ ;  /* 0x0000001f0d037819 */ /* 0x004fe400000006ff */
[----:B------:R-:W-:Y:S02]  /*2540*/  LEA R4, R14, UR4, 0x4 ;  /* 0x000000040e047c11 */ /* 0x000fe4000f8e20ff */
[----:B------:R-:W1:Y:S02]  /*2550*/  SYNCS.PHASECHK.TRANS64.TRYWAIT P0, [R2+URZ+0x310], R3 ;  /* 0x00031003020075a7 */ /* 0x000e6400080011ff */
[----:B-1----:R-:W-:Y:S05]  /*2560*/  @!P0 BRA `(.L_x_40) ;  /* 0x0000006000ac8947 */ /* 0x002fea0003800000 */
.L_x_166:
[----:B------:R-:W2:Y:S01]  /*2570*/  LDS.128 R4, [R4+0x3a0] ;  /* 0x0003a00004047984 */ /* 0x000ea20000000c00 */
[----:B------:R-:W-:Y:S01]  /*2580*/  ISETP.GE.AND P0, PT, R40, 0x1, PT ;  /* 0x000000012800780c */ /* 0x000fe20003f06270 */
[----:B-1----:R-:W-:Y:S01]  /*2590*/  VIADD R2, R2, 0x320 ;  /* 0x0000032002027836 */ /* 0x002fe20000000000 */
[----:B------:R-:W-:Y:S01]  /*25a0*/  @!PT LDS RZ, [RZ] ;  /* 0x00000000fffff984 */ /* 0x000fe20000000800 */
[----:B------:R-:W-:Y:S01]  /*25b0*/  @!PT LDS RZ, [RZ] ;  /* 0x00000000fffff984 */ /* 0x000fe20000000800 */
[----:B------:R-:W-:Y:S01]  /*25c0*/  @!PT LDS RZ, [RZ] ;  /* 0x00000000fffff984 */ /* 0x000fe20000000800 */
[----:B------:R-:W-:Y:S01]  /*25d0*/  @!PT LDS RZ, [RZ] ;  /* 0x00000000fffff984 */ /* 0x000fe20000000800 */
[----:B------:R1:W-:Y:S06]  /*25e0*/  MEMBAR.ALL.CTA ;  /* 0x0000000000007992 */ /* 0x0003ec0000008000 */
[----:B-1----:R-:W1:Y:S01]  /*25f0*/  FENCE.VIEW.ASYNC.S ;  /* 0x00000000000073c6 */ /* 0x002e620000000000 */
[----:B------:R-:W-:-:S04]  /*2600*/  PRMT R2, RZ, 0x654, R2 ;  /* 0x00000654ff027816 */ /* 0x000fc80000000002 */
[----:B-1----:R1:W-:Y:S01]  /*2610*/  SYNCS.ARRIVE.TRANS64.RED.A1T0 RZ, [R2+URZ], RZ ;  /* 0x000000ff02ff79a7 */ /* 0x0023e200081004ff */
[----:B--2---:R-:W-:-:S13]  /*2620*/  LOP3.LUT P2, RZ, R6, 0x1, RZ, 0xc0, !PT ;  /* 0x0000000106ff7812 */ /* 0x004fda000784c0ff */
[----:B------:R-:W-:Y:S01]  /*2630*/  @P2 SHF.R.U32.HI R3, RZ, 0x10, R5 ;  /* 0x00000010ff032819 */ /* 0x000fe20000011605 */
[----:B------:R-:W-:Y:S01]  /*2640*/  VOTEU.ANY UP0, P2 ;  /* 0x0000000000ff7886 */ /* 0x000fe20001000100 */
[----:B------:R-:W-:Y:S02]  /*2650*/  @P2 MOV R10, R4 ;  /* 0x00000004000a2202 */ /* 0x000fe40000000f00 */
[----:B------:R-:W-:Y:S02]  /*2660*/  @P2 R2UR.BROADCAST UR8, R3 ;  /* 0x00000000030822ca */ /* 0x000fe400008e0000 */
[----:B------:R-:W-:-:S11]  /*2670*/  @P2 LOP3.LUT R9, R5, 0xffff, RZ, 0xc0, !PT ;  /* 0x0000ffff05092812 */ /* 0x000fd600078ec0ff */
[----:B------:R-:W-:Y:S01]  /*2680*/  @UP0 UMOV UR36, UR8 ;  /* 0x0000000800240c82 */ /* 0x000fe20008000000 */
[----:B-1----:R-:W-:Y:S05]  /*2690*/  @!P0 BRA `(.L_x_41) ;  /* 0x0000000000b88947 */ /* 0x002fea0003800000 */
[----:B------:R-:W3:Y:S01]  /*26a0*/  LDC.64 R4, c[0x0][0xb18] ;  /* 0x0002c600ff047b82 */ /* 0x000ee20000000a00 */
[----:B------:R-:W-:-:S07]  /*26b0*/  ISETP.NE.AND P3, PT, R40, 0x1, PT ;  /* 0x000000012800780c */ /* 0x000fce0003f65270 */
[----:B------:R-:W1:Y:S08]  /*26c0*/  LDC.64 R6, c[0x0][0xb10] ;  /* 0x0002c400ff067b82 */ /* 0x000e700000000a00 */
[----:B------:R-:W2:Y:S08]  /*26d0*/  LDC R18, c[0x0][0xb20] ;  /* 0x0002c800ff127b82 */ /* 0x000eb00000000800 */
[----:B------:R-:W4:Y:S01]  /*26e0*/  LDC R19, c[0x0][0xb0c] ;  /* 0x0002c300ff137b82 */ /* 0x000f220000000800 */
[----:B---3--:R-:W-:Y:S01]  /*26f0*/  IMAD.HI.U32 R21, R0, R5, RZ ;  /* 0x0000000500157227 */ /* 0x008fe200078e00ff */
[----:B------:R-:W-:-:S03]  /*2700*/  ISETP.NE.AND P0, PT, R4, 0x1, PT ;  /* 0x000000010400780c */ /* 0x000fc60003f05270 */
[----:B------:R-:W-:-:S03]  /*2710*/  IMAD.HI.U32 R5, R9, R5, RZ ;  /* 0x0000000509057227 */ /* 0x000fc600078e00ff */
[----:B------:R-:W3:Y:S01]  /*2720*/  LDC.64 R2, c[0x0][0xb28] ;  /* 0x0002ca00ff027b82 */ /* 0x000ee20000000a00 */
[----:B-1----:R-:W-:-:S04]  /*2730*/  IMAD.HI.U32 R22, R8, R6, RZ ;  /* 0x0000000608167227 */ /* 0x002fc800078e00ff */
[----:B------:R-:W-:Y:S01]  /*2740*/  IMAD.HI.U32 R23, R10, R6, RZ ;  /* 0x000000060a177227 */ /* 0x000fe200078e00ff */
[----:B------:R-:W-:Y:S02]  /*2750*/  SHF.R.U32.HI R22, RZ, R7, R22 ;  /* 0x00000007ff167219 */ /* 0x000fe40000011616 */
[-C--:B--2---:R-:W-:Y:S02]  /*2760*/  SHF.R.U32.HI R21, RZ, R18.reuse, R21 ;  /* 0x00000012ff157219 */ /* 0x084fe40000011615 */
[----:B------:R-:W-:Y:S02]  /*2770*/  SHF.R.U32.HI R5, RZ, R18, R5 ;  /* 0x00000012ff057219 */ /* 0x000fe40000011605 */
[----:B------:R-:W-:Y:S02]  /*2780*/  SEL R21, R0, R21, !P0 ;  /* 0x0000001500157207 */ /* 0x000fe40004000000 */
[----:B------:R-:W-:Y:S02]  /*2790*/  SHF.R.U32.HI R23, RZ, R7, R23 ;  /* 0x00000007ff177219 */ /* 0x000fe40000011617 */
[----:B----4-:R-:W-:-:S02]  /*27a0*/  ISETP.NE.AND P1, PT, R19, 0x1, PT ;  /* 0x000000011300780c */ /* 0x010fc40003f25270 */
[----:B------:R-:W-:Y:S02]  /*27b0*/  SEL R5, R9, R5, !P0 ;  /* 0x0000000509057207 */ /* 0x000fe40004000000 */
[----:B------:R-:W-:Y:S02]  /*27c0*/  SEL R22, R8, R22, !P1 ;  /* 0x0000001608167207 */ /* 0x000fe40004800000 */
[----:B------:R-:W-:Y:S01]  /*27d0*/  SEL R23, R10, R23, !P1 ;  /* 0x000000170a177207 */ /* 0x000fe20004800000 */
[----:B---3--:R-:W-:-:S04]  /*27e0*/  IMAD.HI.U32 R20, R21, R2, RZ ;  /* 0x0000000215147227 */ /* 0x008fc800078e00ff */
        /* <DEDUP_REMOVED lines=10> */
[----:B------:R-:W-:-:S04]  /*2890*/  @!P0 IMAD.HI.U32 R7, R23, R2, RZ ;  /* 0x0000000217078227 */ /* 0x000fc800078e00ff */
[----:B------:R-:W-:Y:S01]  /*28a0*/  IMAD.MOV R2, RZ, RZ, -R6 ;  /* 0x000000ffff027224 */ /* 0x000fe200078e0a06 */
[----:B------:R-:W-:Y:S02]  /*28b0*/  @!P0 SHF.R.U32.HI R3, RZ, R3, R7 ;  /* 0x00000003ff038219 */ /* 0x000fe40000011607 */
[----:B------:R-:W-:Y:S01]  /*28c0*/  IADD3 R7, PT, PT, -R5, RZ, RZ ;  /* 0x000000ff05077210 */ /* 0x000fe20007ffe1ff */
[----:B------:R-:W-:Y:S01]  /*28d0*/  IMAD R2, R40, R2, R5 ;  /* 0x0000000228027224 */ /* 0x000fe200078e0205 */
        /* <DEDUP_REMOVED lines=10> */
.L_x_41:
[----:B------:R-:W1:Y:S02]  /*2980*/  LDCU UR8, c[0x0][0xb30] ;  /* 0x00016600ff0877ac */ /* 0x000e640008000800 */
[----:B-1----:R-:W-:-:S09]  /*2990*/  UISETP.NE.AND UP0, UPT, UR8, 0x1, UPT ;  /* 0x000000010800788c */ /* 0x002fd2000bf05270 */
[----:B------:R-:W-:Y:S05]  /*29a0*/  BRA.U UP0, `(.L_x_42) ;  /* 0x0000000100407547 */ /* 0x000fea000b800000 */
[----:B------:R-:W1:Y:S08]  /*29b0*/  LDC.64 R4, c[0x0][0xb10] ;  /* 0x0002c400ff047b82 */ /* 0x000e700000000a00 */
[----:B------:R-:W2:Y:S08]  /*29c0*/  LDC.64 R2, c[0x0][0xb18] ;  /* 0x0002c600ff027b82 */ /* 0x000eb00000000a00 */
[----:B------:R-:W4:Y:S08]  /*29d0*/  LDC R6, c[0x0][0xb20] ;  /* 0x0002c800ff067b82 */ /* 0x000f300000000800 */
[----:B------:R-:W3:Y:S01]  /*29e0*/  LDC R7, c[0x0][0xb0c] ;  /* 0x0002c300ff077b82 */ /* 0x000ee20000000800 */
[----:B-1----:R-:W-:-:S05]  /*29f0*/  IMAD.HI.U32 R4, R10, R4, RZ ;  /* 0x000000040a047227 */ /* 0x002fca00078e00ff */
[----:B------:R-:W-:Y:S01]  /*2a00*/  SHF.R.U32.HI R4, RZ, R5, R4 ;  /* 0x00000005ff047219 */ /* 0x000fe20000011604 */
[----:B--2---:R-:W-:Y:S01]  /*2a10*/  IMAD.HI.U32 R3, R9, R3, RZ ;  /* 0x0000000309037227 */ /* 0x004fe200078e00ff */
[----:B------:R-:W-:-:S04]  /*2a20*/  ISETP.NE.AND P0, PT, R2, 0x1, PT ;  /* 0x000000010200780c */ /* 0x000fc80003f05270 */
[----:B----4-:R-:W-:-:S04]  /*2a30*/  SHF.R.U32.HI R3, RZ, R6, R3 ;  /* 0x00000006ff037219 */ /* 0x010fc80000011603 */
[----:B------:R-:W-:Y:S02]  /*2a40*/  SEL R3, R9, R3, !P0 ;  /* 0x0000000309037207 */ /* 0x000fe40004000000 */
[----:B---3--:R-:W-:-:S04]  /*2a50*/  ISETP.NE.AND P1, PT, R7, 0x1, PT ;  /* 0x000000010700780c */ /* 0x008fc80003f25270 */
[----:B------:R-:W-:-:S05]  /*2a60*/  SEL R4, R10, R4, !P1 ;  /* 0x000000040a047207 */ /* 0x000fca0004800000 */
[----:B------:R-:W-:Y:S02]  /*2a70*/  IMAD.IADD R5, R3, 0x1, -R4 ;  /* 0x0000000103057824 */ /* 0x000fe400078e0a04 */
[----:B------:R-:W-:Y:S02]  /*2a80*/  IMAD.IADD R3, R4, 0x1, -R3 ;  /* 0x0000000104037824 */ /* 0x000fe400078e0a03 */
[----:B------:R-:W-:Y:S02]  /*2a90*/  IMAD R10, R5, R7, R10 ;  /* 0x00000007050a7224 */ /* 0x000fe400078e020a */
[----:B------:R-:W-:-:S07]  /*2aa0*/  IMAD R9, R3, R2, R9 ;  /* 0x0000000203097224 */ /* 0x000fce00078e0209 */
.L_x_42:
[----:B------:R-:W-:Y:S01]  /*2ab0*/  VIADD R14, R14, 0x1 ;  /* 0x000000010e0e7836 */ /* 0x000fe20000000000 */
[----:B------:R-:W-:Y:S01]  /*2ac0*/  PLOP3.LUT P1, PT, PT, PT, PT, 0x80, 0x8 ;  /* 0x000000000008781c */ /* 0x000fe20003f2f070 */
[----:B------:R-:W-:Y:S02]  /*2ad0*/  IMAD.IADD R96, R10, 0x1, R95 ;  /* 0x000000010a607824 */ /* 0x000fe400078e025f */
[----:B------:R-:W-:Y:S01]  /*2ae0*/  IMAD.IADD R97, R9, 0x1, R94 ;  /* 0x0000000109617824 */ /* 0x000fe200078e025e */
[----:B------:R-:W-:-:S04]  /*2af0*/  ISETP.NE.AND P0, PT, R14, 0x2, PT ;  /* 0x000000020e00780c */ /* 0x000fc80003f05270 */
[----:B------:R-:W-:Y:S02]  /*2b00*/  SEL R2, RZ, 0x1, P0 ;  /* 0x00000001ff027807 */ /* 0x000fe40000000000 */
[----:B------:R-:W-:Y:S02]  /*2b10*/  SEL R14, R14, RZ, P0 ;  /* 0x000000ff0e0e7207 */ /* 0x000fe40000000000 */
[----:B------:R-:W-:Y:S01]  /*2b20*/  LOP3.LUT R13, R13, R2, RZ, 0x3c, !PT ;  /* 0x000000020d0d7212 */ /* 0x000fe200078e3cff */
[----:B------:R-:W-:Y:S06]  /*2b30*/  @P2 BRA `(.L_x_43) ;  /* 0xfffffff000582947 */ /* 0x000fec000383ffff */
[----:B------:R-:W-:Y:S01]  /*2b40*/  UIADD3 UR4, UPT, UPT, UR4, 0x170, URZ ;  /* 0x0000017004047890 */ /* 0x000fe2000fffe0ff */
[----:B------:R-:W-:-:S03]  /*2b50*/  SHF.L.U32 R2, R15, 0x1f, RZ ;  /* 0x0000001f0f027819 */ /* 0x000fc600000006ff */
[----:B------:R-:W-:-:S09]  /*2b60*/  ULEA UR5, UR13, UR4, 0x3 ;  /* 0x000000040d057291 */ /* 0x000fd2000f8e18ff */
[----:B------:R-:W1:Y:S02]  /*2b70*/  SYNCS.PHASECHK.TRANS64.TRYWAIT P0, [UR5], R2 ;  /* 0x00000002ff0075a7 */ /* 0x000e640008001105 */
[----:B-1----:R-:W-:Y:S05]  /*2b80*/  @!P0 BRA `(.L_x_44) ;  /* 0x0000005c00388947 */ /* 0x002fea0003800000 */
.L_x_168:
[----:B------:R-:W-:-:S04]  /*2b90*/  UIADD3 UR6, UPT, UPT, UR13, 0x1, URZ ;  /* 0x000000010d067890 */ /* 0x000fc8000fffe0ff */
[----:B------:R-:W-:-:S04]  /*2ba0*/  UISETP.NE.AND UP0, UPT, UR6, 0x2e, UPT ;  /* 0x0000002e0600788c */ /* 0x000fc8000bf05270 */
[----:B------:R-:W-:Y:S02]  /*2bb0*/  USEL UR7, URZ, 0x1, UP0 ;  /* 0x00000001ff077887 */ /* 0x000fe40008000000 */
[----:B------:R-:W-:-:S04]  /*2bc0*/  USEL UR6, UR6, URZ, UP0 ;  /* 0x000000ff06067287 */ /* 0x000fc80008000000 */
[----:B------:R-:W-:Y:S01]  /*2bd0*/  ULEA UR5, UR6, UR4, 0x3 ;  /* 0x0000000406057291 */ /* 0x000fe2000f8e18ff */
[----:B-1----:R-:W-:-:S04]  /*2be0*/  LOP3.LUT R2, R15, UR7, RZ, 0x3c, !PT ;  /* 0x000000070f027c12 */ /* 0x002fc8000f8e3cff */
[----:B------:R-:W-:-:S04]  /*2bf0*/  SHF.L.U32 R3, R2, 0x1f, RZ ;  /* 0x0000001f02037819 */ /* 0x000fc800000006ff */
[----:B------:R-:W1:Y:S02]  /*2c00*/  SYNCS.PHASECHK.TRANS64.TRYWAIT P0, [UR5], R3 ;  /* 0x00000003ff0075a7 */ /* 0x000e640008001105 */
[----:B-1----:R-:W-:Y:S05]  /*2c10*/  @!P0 BRA `(.L_x_45) ;  /* 0x0000005c002c8947 */ /* 0x002fea0003800000 */
.L_x_170:
[----:B------:R-:W-:-:S04]  /*2c20*/  UIADD3 UR6, UPT, UPT, UR6, 0x1, URZ ;  /* 0x0000000106067890 */ /* 0x000fc8000fffe0ff */
[----:B------:R-:W-:-:S04]  /*2c30*/  UISETP.NE.AND UP0, UPT, UR6, 0x2e, UPT ;  /* 0x0000002e0600788c */ /* 0x000fc8000bf05270 */
[----:B------:R-:W-:Y:S02]  /*2c40*/  USEL UR7, URZ, 0x1, UP0 ;  /* 0x00000001ff077887 */ /* 0x000fe40008000000 */
[----:B------:R-:W-:-:S04]  /*2c50*/  USEL UR6, UR6, URZ, UP0 ;  /* 0x000000ff06067287 */ /* 0x000fc80008000000 */
[----:B------:R-:W-:Y:S01]  /*2c60*/  ULEA UR5, UR6, UR4, 0x3 ;  /* 0x0000000406057291 */ /* 0x000fe2000f8e18ff */
[----:B------:R-:W-:-:S04]  /*2c70*/  LOP3.LUT R2, R2, UR7, RZ, 0x3c, !PT ;  /* 0x0000000702027c12 */ /* 0x000fc8000f8e3cff */
[----:B-1----:R-:W-:-:S04]  /*2c80*/  SHF.L.U32 R3, R2, 0x1f, RZ ;  /* 0x0000001f02037819 */ /* 0x002fc800000006ff */
[----:B------:R-:W1:Y:S02]  /*2c90*/  SYNCS.PHASECHK.TRANS64.TRYWAIT P0, [UR5], R3 ;  /* 0x00000003ff0075a7 */ /* 0x000e640008001105 */
[----:B-1----:R-:W-:Y:S05]  /*2ca0*/  @!P0 BRA `(.L_x_46) ;  /* 0x0000005c00208947 */ /* 0x002fea0003800000 */
.L_x_172:
        /* <DEDUP_REMOVED lines=9> */
.L_x_174:
        /* <DEDUP_REMOVED lines=9> */
.L_x_176:
        /* <DEDUP_REMOVED lines=9> */
.L_x_178:
        /* <DEDUP_REMOVED lines=9> */
.L_x_180:
        /* <DEDUP_REMOVED lines=9> */
.L_x_182:
        /* <DEDUP_REMOVED lines=9> */
.L_x_184:
        /* <DEDUP_REMOVED lines=9> */
.L_x_186:
        /* <DEDUP_REMOVED lines=9> */
.L_x_188:
        /* <DEDUP_REMOVED lines=9> */
.L_x_190:
        /* <DEDUP_REMOVED lines=9> */
.L_x_192:
        /* <DEDUP_REMOVED lines=9> */
.L_x_194:
        /* <DEDUP_REMOVED lines=9> */
.L_x_196:
        /* <DEDUP_REMOVED lines=9> */
.L_x_198:
        /* <DEDUP_REMOVED lines=9> */
.L_x_200:
        /* <DEDUP_REMOVED lines=9> */
.L_x_202:
        /* <DEDUP_REMOVED lines=9> */
.L_x_204:
        /* <DEDUP_REMOVED lines=9> */
.L_x_206:
        /* <DEDUP_REMOVED lines=9> */
.L_x_208:
        /* <DEDUP_REMOVED lines=9> */
.L_x_210:
        /* <DEDUP_REMOVED lines=9> */
.L_x_212:
        /* <DEDUP_REMOVED lines=9> */
.L_x_214:
        /* <DEDUP_REMOVED lines=9> */
.L_x_216:
        /* <DEDUP_REMOVED lines=9> */
.L_x_218:
        /* <DEDUP_REMOVED lines=9> */
.L_x_220:
        /* <DEDUP_REMOVED lines=9> */
.L_x_222:
        /* <DEDUP_REMOVED lines=9> */
.L_x_224:
        /* <DEDUP_REMOVED lines=9> */
.L_x_226:
        /* <DEDUP_REMOVED lines=9> */
.L_x_228:
        /* <DEDUP_REMOVED lines=9> */
.L_x_230:
        /* <DEDUP_REMOVED lines=9> */
.L_x_232:
        /* <DEDUP_REMOVED lines=9> */
.L_x_234:
        /* <DEDUP_REMOVED lines=9> */
.L_x_236:
        /* <DEDUP_REMOVED lines=9> */
.L_x_238:
        /* <DEDUP_REMOVED lines=9> */
.L_x_240:
        /* <DEDUP_REMOVED lines=9> */
.L_x_242:
        /* <DEDUP_REMOVED lines=9> */
.L_x_244:
        /* <DEDUP_REMOVED lines=9> */
.L_x_246:
        /* <DEDUP_REMOVED lines=9> */
.L_x_248:
        /* <DEDUP_REMOVED lines=9> */
.L_x_250:
        /* <DEDUP_REMOVED lines=9> */
.L_x_252:
        /* <DEDUP_REMOVED lines=9> */
.L_x_254:
        /* <DEDUP_REMOVED lines=9> */
.L_x_256:
[----:B------:R-:W-:-:S04]  /*4450*/  UIADD3 UR6, UPT, UPT, UR6, 0x1, URZ ;  /* 0x0000000106067890 */ /* 0x000fc8000fffe0ff */
[----:B------:R-:W-:-:S04]  /*4460*/  UISETP.NE.AND UP0, UPT, UR6, 0x2e, UPT ;  /* 0x0000002e0600788c */ /* 0x000fc8000bf05270 */
[----:B------:R-:W-:Y:S02]  /*4470*/  USEL UR5, URZ, 0x1, UP0 ;  /* 0x00000001ff057887 */ /* 0x000fe40008000000 */
[----:B------:R-:W-:-:S04]  /*4480*/  USEL UR6, UR6, URZ, UP0 ;  /* 0x000000ff06067287 */ /* 0x000fc80008000000 */
[----:B------:R-:W-:Y:S01]  /*4490*/  ULEA UR6, UR6, UR4, 0x3 ;  /* 0x0000000406067291 */ /* 0x000fe2000f8e18ff */
[----:B------:R-:W-:-:S04]  /*44a0*/  LOP3.LUT R2, R2, UR5, RZ, 0x3c, !PT ;  /* 0x0000000502027c12 */ /* 0x000fc8000f8e3cff */
[----:B------:R-:W-:Y:S01]  /*44b0*/  SHF.L.U32 R2, R2, 0x1f, RZ ;  /* 0x0000001f02027819 */ /* 0x000fe200000006ff */
[----:B-1-3--:R-:W-:-:S07]  /*44c0*/  IMAD.U32 R0, RZ, RZ, UR6 ;  /* 0x00000006ff007e24 */ /* 0x00afce000f8e00ff */
.L_x_89:
[----:B-1----:R1:W2:Y:S02]  /*44d0*/  SYNCS.PHASECHK.TRANS64.TRYWAIT P0, [R0+URZ], R2 ;  /* 0x00000002000075a7 */ /* 0x0022a400080011ff */
[----:B--2---:R-:W-:Y:S05]  /*44e0*/  @!P0 NANOSLEEP.SYNCS 0x989680 ;  /* 0x009896800000895d */ /* 0x004fea0003900000 */
[----:B------:R-:W2:Y:S02]  /*44f0*/  @!P0 SYNCS.PHASECHK.TRANS64 P0, [R0+URZ], R2 ;  /* 0x00000002000085a7 */ /* 0x000ea400080010ff */
[----:B--2---:R-:W-:Y:S05]  /*4500*/  @P0 EXIT ;  /* 0x000000000000094d */ /* 0x004fea0003800000 */
[----:B------:R-:W-:Y:S05]  /*4510*/  BRA `(.L_x_89) ;  /* 0xfffffffc00ec7947 */ /* 0x000fea000383ffff */
.L_x_23:
[----:B------:R-:W-:-:S04]  /*4520*/  UISETP.NE.AND UP1, UPT, UR37, URZ, UPT ;  /* 0x000000ff2500728c */ /* 0x000fc8000bf25270 */
[----:B------:R-:W-:-:S09]  /*4530*/  UISETP.NE.OR UP1, UPT, UR10, 0x1, UP1 ;  /* 0x000000010a00788c */ /* 0x000fd20008f25670 */
[----:B------:R-:W-:Y:S05]  /*4540*/  BRA.U UP1, `(.L_x_90) ;  /* 0x00000005014c7547 */ /* 0x000fea000b800000 */
[----:B------:R-:W-:Y:S01]  /*4550*/  HFMA2 R11, -RZ, RZ, 0, 0 ;  /* 0x00000000ff0b7431 */ /* 0x000fe200000001ff */
[----:B------:R-:W-:Y:S01]  /*4560*/  ISETP.GE.U32.AND P2, PT, R10, 0x2, PT ;  /* 0x000000020a00780c */ /* 0x000fe20003f46070 */
[----:B------:R-:W-:Y:S01]  /*4570*/  IMAD.MOV.U32 R12, RZ, RZ, 0x1 ;  /* 0x00000001ff0c7424 */ /* 0x000fe200078e00ff */
[----:B------:R-:W-:Y:S01]  /*4580*/  CS2R R8, SRZ ;  /* 0x0000000000087805 */ /* 0x000fe2000001ff00 */
[----:B------:R-:W-:Y:S01]  /*4590*/  IMAD.MOV.U32 R3, RZ, RZ, RZ ;  /* 0x000000ffff037224 */ /* 0x000fe200078e00ff */
[----:B------:R-:W-:Y:S01]  /*45a0*/  UMOV UR4, 0x400 ;  /* 0x0000040000047882 */ /* 0x000fe20000000000 */
[----:B------:R-:W-:Y:S01]  /*45b0*/  UMOV UR6, URZ ;  /* 0x000000ff00067c82 */ /* 0x000fe20008000000 */
[----:B------:R-:W-:-:S12]  /*45c0*/  ULEA UR37, UR37, UR4, 0x18 ;  /* 0x0000000425257291 */ /* 0x000fd8000f8ec0ff */
.L_x_94:
[----:B------:R-:W-:Y:S02]  /*45d0*/  LEA R0, R3, UR37, 0x3 ;  /* 0x0000002503007c11 */ /* 0x000fe4000f8e18ff */
[----:B------:R-:W-:-:S03]  /*45e0*/  SHF.L.U32 R4, R8, 0x1f, RZ ;  /* 0x0000001f08047819 */ /* 0x000fc600000006ff */
[----:B------:R-:W-:Y:S01]  /*45f0*/  VIADD R5, R0, 0x380 ;  /* 0x0000038000057836 */ /* 0x000fe20000000000 */
[----:B------:R-:W1:Y:S02]  /*4600*/  SYNCS.PHASECHK.TRANS64.TRYWAIT P0, [R0+URZ+0x370], R4 ;  /* 0x00037004000075a7 */ /* 0x000e6400080011ff */
[----:B-1----:R-:W-:Y:S05]  /*4610*/  @!P0 BRA `(.L_x_91) ;  /* 0x0000005000cc8947 */ /* 0x002fea0003800000 */
.L_x_257:
[----:B------:R-:W-:Y:S01]  /*4620*/  ULEA UR5, UR6, UR37, 0x3 ;  /* 0x0000002506057291 */ /* 0x000fe2000f8e18ff */
[----:B-1----:R-:W-:Y:S01]  /*4630*/  PRMT R0, RZ, 0x654, R5 ;  /* 0x00000654ff007816 */ /* 0x002fe20000000005 */
[----:B------:R-:W-:Y:S01]  /*4640*/  @!P2 IMAD.MOV.U32 R4, RZ, RZ, 0x10 ;  /* 0x00000010ff04a424 */ /* 0x000fe200078e00ff */
[----:B------:R-:W-:Y:S01]  /*4650*/  SHF.L.U32 R5, R12, 0x1f, RZ ;  /* 0x0000001f0c057819 */ /* 0x000fe200000006ff */
[----:B------:R-:W-:Y:S01]  /*4660*/  UIADD3 UR4, UPT, UPT, UR5, 0x310, URZ ;  /* 0x0000031005047890 */ /* 0x000fe2000fffe0ff */
[----:B------:R1:W-:Y:S05]  /*4670*/  SYNCS.ARRIVE.TRANS64.RED.A1T0 RZ, [R0+URZ], RZ ;  /* 0x000000ff00ff79a7 */ /* 0x0003ea00081004ff */
[----:B------:R-:W-:Y:S01]  /*4680*/  IMAD.U32 R6, RZ, RZ, UR4 ;  /* 0x00000004ff067e24 */ /* 0x000fe2000f8e00ff */
[----:B------:R-:W2:Y:S04]  /*4690*/  SYNCS.PHASECHK.TRANS64.TRYWAIT P0, [UR5+0x320], R5 ;  /* 0x00032005ff0075a7 */ /* 0x000ea80008001105 */
[----:B------:R-:W-:Y:S01]  /*46a0*/  PRMT R6, R10, 0x654, R6 ;  /* 0x000006540a067816 */ /* 0x000fe20000000006 */
[----:B-12---:R-:W-:Y:S06]  /*46b0*/  @!P0 BRA `(.L_x_92) ;  /* 0x0000005000b88947 */ /* 0x006fec0003800000 */
.L_x_259:
[----:B------:R-:W-:Y:S01]  /*46c0*/  ULEA UR4, UR6, UR37, 0x4 ;  /* 0x0000002506047291 */ /* 0x000fe2000f8e20ff */
[----:B------:R-:W-:Y:S01]  /*46d0*/  SEL R2, R6, R2, !P2 ;  /* 0x0000000206027207 */ /* 0x000fe20005000000 */
[----:B------:R-:W-:Y:S01]  /*46e0*/  UIADD3 UR5, UPT, UPT, UR5, 0x310, URZ ;  /* 0x0000031005057890 */ /* 0x000fe2000fffe0ff */
[----:B-1----:R-:W-:Y:S01]  /*46f0*/  LEA R0, R11, UR37, 0x3 ;  /* 0x000000250b007c11 */ /* 0x002fe2000f8e18ff */
[----:B------:R-:W-:Y:S01]  /*4700*/  UIADD3 UR4, UPT, UPT, UR4, 0x3a0, URZ ;  /* 0x000003a004047890 */ /* 0x000fe2000fffe0ff */
[----:B------:R1:W-:Y:S01]  /*4710*/  @!P2 SYNCS.ARRIVE.TRANS64.RED RZ, [R2+URZ], R4 ;  /* 0x0000000402ffa9a7 */ /* 0x0003e200080004ff */
[----:B------:R-:W-:Y:S01]  /*4720*/  UIADD3 UR6, UPT, UPT, UR6, 0x1, URZ ;  /* 0x0000000106067890 */ /* 0x000fe2000fffe0ff */
[----:B------:R-:W-:-:S03]  /*4730*/  VIADD R3, R3, 0x1 ;  /* 0x0000000103037836 */ /* 0x000fc60000000000 */
[----:B------:R-:W-:Y:S02]  /*4740*/  UISETP.NE.AND UP0, UPT, UR6, 0x2, UPT ;  /* 0x000000020600788c */ /* 0x000fe4000bf05270 */
[----:B------:R-:W-:Y:S01]  /*4750*/  ISETP.NE.AND P0, PT, R3, 0x2, PT ;  /* 0x000000020300780c */ /* 0x000fe20003f05270 */
[----:B------:R-:W-:Y:S06]  /*4760*/  UGETNEXTWORKID.BROADCAST [UR4], [UR5] ;  /* 0x00000000040073ca */ /* 0x000fec0008000100 */
[----:B------:R-:W-:Y:S02]  /*4770*/  USEL UR4, URZ, 0x1, UP0 ;  /* 0x00000001ff047887 */ /* 0x000fe40008000000 */
[----:B------:R-:W-:-:S04]  /*4780*/  USEL UR6, UR6, URZ, UP0 ;  /* 0x000000ff06067287 */ /* 0x000fc80008000000 */
[----:B------:R-:W-:Y:S02]  /*4790*/  LOP3.LUT R12, R12, UR4, RZ, 0x3c, !PT ;  /* 0x000000040c0c7c12 */ /* 0x000fe4000f8e3cff */
[----:B-1----:R-:W-:-:S04]  /*47a0*/  SHF.L.U32 R4, R9, 0x1f, RZ ;  /* 0x0000001f09047819 */ /* 0x002fc800000006ff */
[----:B------:R-:W1:Y:S02]  /*47b0*/  SYNCS.PHASECHK.TRANS64.TRYWAIT P1, [R0+URZ+0x310], R4 ;  /* 0x00031004000075a7 */ /* 0x000e6400080211ff */
[----:B-1----:R-:W-:Y:S05]  /*47c0*/  @!P1 BRA `(.L_x_93) ;  /* 0x00000050008c9947 */ /* 0x002fea0003800000 */
.L_x_260:
[----:B-1----:R-:W-:Y:S01]  /*47d0*/  LEA R4, R11, UR37, 0x4 ;  /* 0x000000250b047c11 */ /* 0x002fe2000f8e20ff */
[----:B------:R-:W-:Y:S01]  /*47e0*/  VIADD R0, R0, 0x320 ;  /* 0x0000032000007836 */ /* 0x000fe20000000000 */
[----:B------:R-:W-:Y:S01]  /*47f0*/  SEL R3, R3, RZ, P0 ;  /* 0x000000ff03037207 */ /* 0x000fe20000000000 */
[----:B------:R-:W-:-:S03]  /*4800*/  VIADD R11, R11, 0x1 ;  /* 0x000000010b0b7836 */ /* 0x000fc60000000000 */
[----:B------:R-:W1:Y:S01]  /*4810*/  LDS.128 R4, [R4+0x3a0] ;  /* 0x0003a00004047984 */ /* 0x000e620000000c00 */
[----:B------:R-:W-:Y:S02]  /*4820*/  PRMT R0, RZ, 0x654, R0 ;  /* 0x00000654ff007816 */ /* 0x000fe40000000000 */
[C---:B------:R-:W-:Y:S01]  /*4830*/  ISETP.NE.AND P1, PT, R11.reuse, 0x2, PT ;  /* 0x000000020b00780c */ /* 0x040fe20003f25270 */
[----:B------:R-:W-:Y:S01]  /*4840*/  @!PT LDS RZ, [RZ] ;  /* 0x00000000fffff984 */ /* 0x000fe20000000800 */
[----:B------:R-:W-:Y:S01]  /*4850*/  @!PT LDS RZ, [RZ] ;  /* 0x00000000fffff984 */ /* 0x000fe20000000800 */
[----:B------:R-:W-:Y:S01]  /*4860*/  @!PT LDS RZ, [RZ] ;  /* 0x00000000fffff984 */ /* 0x000fe20000000800 */
[----:B------:R-:W-:Y:S01]  /*4870*/  @!PT LDS RZ, [RZ] ;  /* 0x00000000fffff984 */ /* 0x000fe20000000800 */
[----:B------:R2:W-:Y:S06]  /*4880*/  MEMBAR.ALL.CTA ;  /* 0x0000000000007992 */ /* 0x0005ec0000008000 */
[----:B--2---:R-:W2:Y:S01]  /*4890*/  FENCE.VIEW.ASYNC.S ;  /* 0x00000000000073c6 */ /* 0x004ea20000000000 */
[----:B------:R-:W-:Y:S01]  /*48a0*/  SEL R11, R11, RZ, P1 ;  /* 0x000000ff0b0b7207 */ /* 0x000fe20000800000 */
[----:B--2---:R2:W-:Y:S01]  /*48b0*/  SYNCS.ARRIVE.TRANS64.RED.A1T0 RZ, [R0+URZ], RZ ;  /* 0x000000ff00ff79a7 */ /* 0x0045e200081004ff */
[----:B-1----:R-:W-:-:S02]  /*48c0*/  LOP3.LUT P3, RZ, R6, 0x1, RZ, 0xc0, !PT ;  /* 0x0000000106ff7812 */ /* 0x002fc4000786c0ff */
[----:B------:R-:W-:-:S04]  /*48d0*/  SEL R4, RZ, 0x1, P1 ;  /* 0x00000001ff047807 */ /* 0x000fc80000800000 */
[----:B------:R-:W-:Y:S02]  /*48e0*/  LOP3.LUT R9, R9, R4, RZ, 0x3c, !PT ;  /* 0x0000000409097212 */ /* 0x000fe400078e3cff */
[----:B--2---:R-:W-:-:S04]  /*48f0*/  SEL R0, RZ, 0x1, P0 ;  /* 0x00000001ff007807 */ /* 0x004fc80000000000 */
[----:B------:R-:W-:Y:S01]  /*4900*/  LOP3.LUT R8, R8, R0, RZ, 0x3c, !PT ;  /* 0x0000000008087212 */ /* 0x000fe200078e3cff */
[----:B------:R-:W-:Y:S06]  /*4910*/  @P3 BRA `(.L_x_94) ;  /* 0xfffffffc002c3947 */ /* 0x000fec000383ffff */
[----:B------:R-:W-:Y:S01]  /*4920*/  ULEA UR5, UR6, UR37, 0x3 ;  /* 0x0000002506057291 */ /* 0x000fe2000f8e18ff */
[----:B------:R-:W-:-:S08]  /*4930*/  SHF.L.U32 R2, R12, 0x1f, RZ ;  /* 0x0000001f0c027819 */ /* 0x000fd000000006ff */
[----:B------:R-:W1:Y:S02]  /*4940*/  SYNCS.PHASECHK.TRANS64 P0, [UR5+0x320], R2 ;  /* 0x00032002ff0075a7 */ /* 0x000e640008001005 */
[----:B-1----:R-:W-:Y:S05]  /*4950*/  @P0 BRA `(.L_x_95) ;  /* 0x0000000000080947 */ /* 0x002fea0003800000 */
[----:B------:R-:W1:Y:S02]  /*4960*/  SYNCS.PHASECHK.TRANS64.TRYWAIT P0, [UR5+0x320], R2 ;  /* 0x00032002ff0075a7 */ /* 0x000e640008001105 */
[----:B-1----:R-:W-:Y:S05]  /*4970*/  @!P0 BRA `(.L_x_96) ;  /* 0x0000005000348947 */ /* 0x002fea0003800000 */
.L_x_95:
[----:B------:R-:W-:-:S04]  /*4980*/  UIADD3 UR4, UPT, UPT, UR6, 0x1, URZ ;  /* 0x0000000106047890 */ /* 0x000fc8000fffe0ff */
[----:B------:R-:W-:-:S04]  /*4990*/  UISETP.NE.AND UP0, UPT, UR4, 0x2, UPT ;  /* 0x000000020400788c */ /* 0x000fc8000bf05270 */
[----:B------:R-:W-:Y:S02]  /*49a0*/  USEL UR7, URZ, 0x1, UP0 ;  /* 0x00000001ff077887 */ /* 0x000fe40008000000 */
[----:B------:R-:W-:-:S04]  /*49b0*/  USEL UR4, UR4, URZ, UP0 ;  /* 0x000000ff04047287 */ /* 0x000fc80008000000 */
[----:B------:R-:W-:Y:S01]  /*49c0*/  ULEA UR4, UR4, UR37, 0x3 ;  /* 0x0000002504047291 */ /* 0x000fe2000f8e18ff */
[----:B-1----:R-:W-:-:S04]  /*49d0*/  LOP3.LUT R2, R12, UR7, RZ, 0x3c, !PT ;  /* 0x000000070c027c12 */ /* 0x002fc8000f8e3cff */
[----:B------:R-:W-:-:S04]  /*49e0*/  SHF.L.U32 R0, R2, 0x1f, RZ ;  /* 0x0000001f02007819 */ /* 0x000fc800000006ff */
[----:B------:R-:W1:Y:S02]  /*49f0*/  SYNCS.PHASECHK.TRANS64 P0, [UR4+0x320], R0 ;  /* 0x00032000ff0075a7 */ /* 0x000e640008001004 */
[----:B-1----:R-:W-:Y:S05]  /*4a00*/  @P0 EXIT ;  /* 0x000000000000094d */ /* 0x002fea0003800000 */
[----:B------:R-:W-:Y:S02]  /*4a10*/  SHF.L.U32 R2, R2, 0x1f, RZ ;  /* 0x0000001f02027819 */ /* 0x000fe400000006ff */
[----:B------:R-:W-:-:S07]  /*4a20*/  MOV R0, UR4 ;  /* 0x0000000400007c02 */ /* 0x000fce0008000f00 */
.L_x_97:
[----:B-1----:R1:W2:Y:S02]  /*4a30*/  SYNCS.PHASECHK.TRANS64.TRYWAIT P0, [R0+URZ+0x320], R2 ;  /* 0x00032002000075a7 */ /* 0x0022a400080011ff */
[----:B--2---:R-:W-:Y:S05]  /*4a40*/  @!P0 NANOSLEEP.SYNCS 0x989680 ;  /* 0x009896800000895d */ /* 0x004fea0003900000 */
[----:B------:R-:W2:Y:S02]  /*4a50*/  @!P0 SYNCS.PHASECHK.TRANS64 P0, [R0+URZ+0x320], R2 ;  /* 0x00032002000085a7 */ /* 0x000ea400080010ff */
[----:B--2---:R-:W-:Y:S05]  /*4a60*/  @P0 EXIT ;  /* 0x000000000000094d */ /* 0x004fea0003800000 */
[----:B------:R-:W-:Y:S05]  /*4a70*/  BRA `(.L_x_97) ;  /* 0xfffffffc00ec7947 */ /* 0x000fea000383ffff */
.L_x_90:
[----:B------:R-:W-:Y:S05]  /*4a80*/  BRA.U UP4, `(.L_x_98) ;  /* 0x0000001104847547 */ /* 0x000fea000b800000 */
[----:B------:R-:W-:Y:S01]  /*4a90*/  UMOV UR6, 0x40 ;  /* 0x0000004000067882 */ /* 0x000fe20000000000 */
[----:B------:R-:W-:Y:S01]  /*4aa0*/  NOP ;  /* 0x0000000000007918 */ /* 0x000fe20000000000 */
[----:B------:R-:W-:Y:S01]  /*4ab0*/  ULEA UR6, UR37, UR6, 0x18 ;  /* 0x0000000625067291 */ /* 0x000fe2000f8ec0ff */
[----:B------:R-:W-:Y:S02]  /*4ac0*/  UMOV UR7, 0x400 ;  /* 0x0000040000077882 */ /* 0x000fe40000000000 */
[----:B------:R-:W-:-:S06]  /*4ad0*/  ULEA UR37, UR37, UR7, 0x18 ;  /* 0x0000000725257291 */ /* 0x000fcc000f8ec0ff */
[----:B------:R-:W1:Y:S02]  /*4ae0*/  LDS.U8 R2, [UR6+0x1c] ;  /* 0x00001c06ff027984 */ /* 0x000e640008000000 */
[----:B-1----:R-:W-:-:S13]  /*4af0*/  ISETP.NE.AND P0, PT, R2, RZ, PT ;  /* 0x000000ff0200720c */ /* 0x002fda0003f05270 */
[----:B------:R-:W-:Y:S05]  /*4b00*/  @P0 BRA `(.L_x_99) ;  /* 0x0000000400080947 */ /* 0x000fea0003800000 */
[----:B------:R-:W-:Y:S02]  /*4b10*/  UISETP.NE.U32.AND UP0, UPT, UR5, 0x1, UPT ;  /* 0x000000010500788c */ /* 0x000fe4000bf05070 */
[----:B------:R-:W-:-:S07]  /*4b20*/  UIADD3 UR8, UPT, UPT, UR6, 0x8, URZ ;  /* 0x0000000806087890 */ /* 0x000fce000fffe0ff */
[----:B------:R-:W-:Y:S05]  /*4b30*/  BRA.U !UP0, `(.L_x_100) ;  /* 0x00000001089c7547 */ /* 0x000fea000b800000 */
[----:B------:R-:W-:Y:S01]  /*4b40*/  ELECT P0, URZ, PT ;  /* 0x0000000000ff782f */ /* 0x000fe20003800000 */
[----:B------:R-:W-:-:S12]  /*4b50*/  BSSY B0, `(.L_x_100) ;  /* 0x0000025000007945 */ /* 0x000fd80003800000 */
[----:B------:R-:W-:Y:S05]  /*4b60*/  @!P0 BRA `(.L_x_101) ;  /* 0x00000000008c8947 */ /* 0x000fea0003800000 */
[----:B------:R-:W-:-:S05]  /*4b70*/  UMOV UR7, 0x10 ;  /* 0x0000001000077882 */ /* 0x000fca0000000000 */
[----:B------:R-:W-:Y:S04]  /*4b80*/  DEPBAR.LE SB1, 0x36 ;  /* 0x00009d800000791a */ /* 0x000fe80000000000 */
[----:B------:R-:W1:Y:S02]  /*4b90*/  UTCATOMSWS.2CTA.FIND_AND_SET.ALIGN UP1, UR7, UR7 ;  /* 0x00000007000775e3 */ /* 0x000e640008220800 */
[----:B-1----:R-:W-:Y:S01]  /*4ba0*/  MOV R10, UR7 ;  /* 0x00000007000a7c02 */ /* 0x002fe20008000f00 */
[----:B------:R-:W-:Y:S06]  /*4bb0*/  BRA.U UP1, `(.L_x_102) ;  /* 0x0000000101187547 */ /* 0x000fec000b800000 */
.L_x_103:
[----:B------:R-:W-:Y:S05]  /*4bc0*/  NANOSLEEP 0x64 ;  /* 0x000000640000795d */ /* 0x000fea0003800000 */
[----:B------:R-:W-:-:S05]  /*4bd0*/  UMOV UR7, 0x10 ;  /* 0x0000001000077882 */ /* 0x000fca0000000000 */
[----:B------:R-:W-:Y:S04]  /*4be0*/  DEPBAR.LE SB1, 0x36 ;  /* 0x00009d800000791a */ /* 0x000fe80000000000 */
[----:B------:R-:W1:Y:S02]  /*4bf0*/  UTCATOMSWS.2CTA.FIND_AND_SET.ALIGN UP1, UR7, UR7 ;  /* 0x00000007000775e3 */ /* 0x000e640008220800 */
[----:B-1----:R-:W-:Y:S01]  /*4c00*/  MOV R10, UR7 ;  /* 0x00000007000a7c02 */ /* 0x002fe20008000f00 */
[----:B------:R-:W-:Y:S05]  /*4c10*/  BRA.U !UP1, `(.L_x_103) ;  /* 0xfffffffd09e87547 */ /* 0x000fea000b83ffff */
.L_x_102:
[----:B------:R-:W1:Y:S01]  /*4c20*/  LDS R5, [UR6+0x10] ;  /* 0x00001006ff057984 */ /* 0x000e620008000800 */
[----:B------:R-:W-:Y:S01]  /*4c30*/  IMAD.U32 R3, RZ, RZ, UR37 ;  /* 0x00000025ff037e24 */ /* 0x000fe2000f8e00ff */
[----:B------:R-:W-:-:S03]  /*4c40*/  MOV R2, UR4 ;  /* 0x0000000400027c02 */ /* 0x000fc60008000f00 */
[----:B------:R-:W-:Y:S01]  /*4c50*/  VIADD R3, R3, 0x3c0 ;  /* 0x000003c003037836 */ /* 0x000fe20000000000 */
[----:B-1----:R-:W-:-:S04]  /*4c60*/  SHF.L.U32 R5, R5, 0x1f, RZ ;  /* 0x0000001f05057819 */ /* 0x002fc800000006ff */
[----:B------:R-:W1:Y:S02]  /*4c70*/  SYNCS.PHASECHK.TRANS64.TRYWAIT P0, [UR6+0x8], R5 ;  /* 0x00000805ff0075a7 */ /* 0x000e640008001106 */
[----:B-1----:R-:W-:Y:S05]  /*4c80*/  @P0 BRA `(.L_x_104) ;  /* 0x0000000000080947 */ /* 0x002fea0003800000 */
[----:B------:R-:W1:Y:S02]  /*4c90*/  SYNCS.PHASECHK.TRANS64.TRYWAIT P0, [UR6+0x8], R5 ;  /* 0x00000805ff0075a7 */ /* 0x000e640008001106 */
[----:B-1----:R-:W-:Y:S05]  /*4ca0*/  @!P0 BRA `(.L_x_105) ;  /* 0x0000004c00808947 */ /* 0x002fea0003800000 */
.L_x_104:
[----:B-1----:R-:W-:Y:S01]  /*4cb0*/  HFMA2 R4, -RZ, RZ, 0, 5.9604644775390625e-08 ;  /* 0x00000001ff047431 */ /* 0x002fe200000001ff */
[----:B------:R-:W-:Y:S01]  /*4cc0*/  UPRMT UR7, UR4, 0x654, UR8 ;  /* 0x0000065404077896 */ /* 0x000fe20008000008 */
[----:B------:R-:W-:Y:S01]  /*4cd0*/  IMAD.MOV.U32 R7, RZ, RZ, 0xffff ;  /* 0x0000ffffff077424 */ /* 0x000fe200078e00ff */
[----:B------:R-:W-:Y:S01]  /*4ce0*/  PRMT R2, R2, 0x654, R3 ;  /* 0x0000065402027816 */ /* 0x000fe20000000003 */
[----:B------:R-:W-:Y:S02]  /*4cf0*/  IMAD.MOV.U32 R5, RZ, RZ, 0x4 ;  /* 0x00000004ff057424 */ /* 0x000fe400078e00ff */
[----:B------:R-:W-:Y:S01]  /*4d00*/  IMAD.SHL.U32 R9, R10, 0x20, RZ ;  /* 0x000000200a097824 */ /* 0x000fe200078e00ff */
[----:B------:R-:W-:Y:S02]  /*4d10*/  MOV R3, UR7 ;  /* 0x0000000700037c02 */ /* 0x000fe40008000f00 */
[-C--:B------:R-:W-:Y:S01]  /*4d20*/  SHF.L.U32 R7, R7, R10.reuse, RZ ;  /* 0x0000000a07077219 */ /* 0x080fe200000006ff */
[----:B------:R1:W-:Y:S01]  /*4d30*/  SYNCS.ARRIVE.TRANS64.RED RZ, [UR7], R5 ;  /* 0x00000005ffff79a7 */ /* 0x0003e20008000407 */
[----:B------:R-:W-:Y:S01]  /*4d40*/  SHF.L.U32 R6, R4, R10, RZ ;  /* 0x0000000a04067219 */ /* 0x000fe200000006ff */
[----:B------:R1:W-:Y:S04]  /*4d50*/  STS [UR37+0x3c0], R9 ;  /* 0x0003c009ff007988 */ /* 0x0003e80008000825 */
[----:B------:R1:W-:Y:S04]  /*4d60*/  STAS [R2.64], R10 ;  /* 0x0000000a02007dbd */ /* 0x0003e8000c0008ff */
[----:B------:R1:W-:Y:S04]  /*4d70*/  ATOMS.OR RZ, [UR6+0x14], R7 ;  /* 0x00001407ffff798c */ /* 0x0003e8000b000006 */
[----:B------:R1:W-:Y:S04]  /*4d80*/  ATOMS.OR RZ, [UR6+0x18], R6 ;  /* 0x00001806ffff798c */ /* 0x0003e8000b000006 */
[----:B------:R1:W-:Y:S02]  /*4d90*/  ATOMS.XOR RZ, [UR6+0x10], R4 ;  /* 0x00001004ffff798c */ /* 0x0003e4000b800006 */
.L_x_101:
[----:B------:R-:W-:Y:S05]  /*4da0*/  BSYNC B0 ;  /* 0x0000000000007941 */ /* 0x000fea0003800000 */
.L_x_100:
[----:B------:R-:W-:Y:S05]  /*4db0*/  BRA.U UP0, `(.L_x_106) ;  /* 0x00000001006c7547 */ /* 0x000fea000b800000 */
[----:B------:R-:W-:-:S03]  /*4dc0*/  UMOV UR7, 0xffffffff ;  /* 0xffffffff00077882 */ /* 0x000fc60000000000 */
[----:B------:R-:W-:Y:S05]  /*4dd0*/  BRA.DIV UR7, `(.L_x_107) ;  /* 0x0000004e074c7947 */ /* 0x000fea000b800000 */
[----:B------:R-:W-:-:S13]  /*4de0*/  ELECT P6, URZ, PT ;  /* 0x0000000000ff782f */ /* 0x000fda00038c0000 */
.L_x_264:
[----:B------:R-:W-:Y:S05]  /*4df0*/  @!P6 BRA `(.L_x_106) ;  /* 0x00000000005ce947 */ /* 0x000fea0003800000 */
[----:B-1----:R-:W1:Y:S02]  /*4e00*/  LDS R3, [UR6+0x10] ;  /* 0x00001006ff037984 */ /* 0x002e640008000800 */
[----:B-1----:R-:W-:-:S04]  /*4e10*/  SHF.L.U32 R3, R3, 0x1f, RZ ;  /* 0x0000001f03037819 */ /* 0x002fc800000006ff */
[----:B------:R-:W1:Y:S02]  /*4e20*/  SYNCS.PHASECHK.TRANS64.TRYWAIT P0, [UR6+0x8], R3 ;  /* 0x00000803ff0075a7 */ /* 0x000e640008001106 */
[----:B-1----:R-:W-:Y:S05]  /*4e30*/  @P0 BRA `(.L_x_108) ;  /* 0x0000000000080947 */ /* 0x002fea0003800000 */
[----:B------:R-:W1:Y:S02]  /*4e40*/  SYNCS.PHASECHK.TRANS64.TRYWAIT P0, [UR6+0x8], R3 ;  /* 0x00000803ff0075a7 */ /* 0x000e640008001106 */
[----:B-1----:R-:W-:Y:S05]  /*4e50*/  @!P0 BRA `(.L_x_109) ;  /* 0x0000004c004c8947 */ /* 0x002fea0003800000 */
.L_x_108:
[----:B------:R-:W2:Y:S01]  /*4e60*/  LDS R5, [UR37+0x3c0] ;  /* 0x0003c025ff057984 */ /* 0x000ea20008000800 */
[----:B-1----:R-:W-:Y:S02]  /*4e70*/  HFMA2 R2, -RZ, RZ, 0, 5.9604644775390625e-08 ;  /* 0x00000001ff027431 */ /* 0x002fe400000001ff */
[----:B------:R-:W-:Y:S01]  /*4e80*/  IMAD.MOV.U32 R3, RZ, RZ, 0xffff ;  /* 0x0000ffffff037424 */ /* 0x000fe200078e00ff */
[----:B------:R-:W-:Y:S01]  /*4e90*/  UPRMT UR7, UR4, 0x654, UR8 ;  /* 0x0000065404077896 */ /* 0x000fe20008000008 */
[----:B--2---:R-:W-:-:S03]  /*4ea0*/  IMAD.SHL.U32 R4, R5, 0x20, RZ ;  /* 0x0000002005047824 */ /* 0x004fc600078e00ff */
[-C--:B------:R-:W-:Y:S02]  /*4eb0*/  SHF.L.U32 R3, R3, R5.reuse, RZ ;  /* 0x0000000503037219 */ /* 0x080fe400000006ff */
[----:B------:R-:W-:Y:S01]  /*4ec0*/  SHF.L.U32 R5, R2, R5, RZ ;  /* 0x0000000502057219 */ /* 0x000fe200000006ff */
[----:B------:R2:W-:Y:S04]  /*4ed0*/  STS [UR37+0x3c0], R4 ;  /* 0x0003c004ff007988 */ /* 0x0005e80008000825 */
[----:B------:R2:W-:Y:S04]  /*4ee0*/  ATOMS.OR RZ, [UR6+0x14], R3 ;  /* 0x00001403ffff798c */ /* 0x0005e8000b000006 */
[----:B------:R2:W-:Y:S01]  /*4ef0*/  ATOMS.OR RZ, [UR6+0x18], R5 ;  /* 0x00001805ffff798c */ /* 0x0005e2000b000006 */
[----:B------:R-:W-:Y:S03]  /*4f00*/  SYNCS.ARRIVE.TRANS64.RED.A1T0 RZ, [UR7], RZ ;  /* 0x000000ffffff79a7 */ /* 0x000fe60008100407 */
[----:B------:R2:W-:Y:S01]  /*4f10*/  ATOMS.XOR RZ, [UR6+0x10], R2 ;  /* 0x00001002ffff798c */ /* 0x0005e2000b800006 */
[----:B------:R-:W-:Y:S05]  /*4f20*/  BRA `(.L_x_106) ;  /* 0x0000000000107947 */ /* 0x000fea0003800000 */
.L_x_99:
[----:B------:R-:W-:-:S05]  /*4f30*/  MOV R2, 0xffffffff ;  /* 0xffffffff00027802 */ /* 0x000fca0000000f00 */
[----:B------:R1:W-:Y:S02]  /*4f40*/  STS [UR37+0x3c0], R2 ;  /* 0x0003c002ff007988 */ /* 0x0003e40008000825 */
[----:B-1----:R-:W-:Y:S02]  /*4f50*/  MOV R2, 0x4f70 ;  /* 0x00004f7000027802 */ /* 0x002fe40000000f00 */
[----:B-----5:R-:W-:Y:S05]  /*4f60*/  CALL.REL.NOINC `($__internal_1_$__cuda_sm10x_tcgen05_guardrail_trap_phase_invalid_during_alloc) ;  /* 0x0000005000687944 */ /* 0x020fea0003c00000 */
.L_x_106:
[----:B------:R-:W-:Y:S05]  /*4f70*/  WARPSYNC.ALL ;  /* 0x0000000000007948 */ /* 0x000fea0003800000 */
[----:B------:R-:W3:Y:S01]  /*4f80*/  S2UR UR8, SR_CgaCtaId ;  /* 0x00000000000879c3 */ /* 0x000ee20000008800 */
[----:B------:R-:W-:Y:S01]  /*4f90*/  UMOV UR6, 0x400 ;  /* 0x0000040000067882 */ /* 0x000fe20000000000 */
[----:B------:R-:W-:-:S06]  /*4fa0*/  NOP ;  /* 0x0000000000007918 */ /* 0x000fcc0000000000 */
[----:B------:R-:W-:Y:S06]  /*4fb0*/  BAR.ARV 0x6, 0xa0 ;  /* 0x0182800000007b1d */ /* 0x000fec0000002000 */
[----:B------:R-:W-:Y:S01]  /*4fc0*/  LOP3.LUT R0, R0, 0xffff, RZ, 0xc0, !PT ;  /* 0x0000ffff00007812 */ /* 0x000fe200078ec0ff */
[----:B-1----:R-:W-:Y:S01]  /*4fd0*/  IMAD.MOV.U32 R9, RZ, RZ, 0x1 ;  /* 0x00000001ff097424 */ /* 0x002fe200078e00ff */
[----:B------:R-:W-:Y:S01]  /*4fe0*/  LOP3.LUT R8, R8, 0xffff, RZ, 0xc0, !PT ;  /* 0x0000ffff08087812 */ /* 0x000fe200078ec0ff */
[----:B------:R-:W-:Y:S01]  /*4ff0*/  UMOV UR22, URZ ;  /* 0x000000ff00167c82 */ /* 0x000fe20008000000 */
[----:B------:R-:W-:Y:S01]  /*5000*/  R2UR UR12, R0 ;  /* 0x00000000000c72ca */ /* 0x000fe200000e0000 */
[----:B------:R-:W-:Y:S01]  /*5010*/  UMOV UR21, URZ ;  /* 0x000000ff00157c82 */ /* 0x000fe20008000000 */
[----:B------:R-:W-:Y:S01]  /*5020*/  R2UR UR13, R8 ;  /* 0x00000000080d72ca */ /* 0x000fe200000e0000 */
[----:B------:R-:W-:Y:S01]  /*5030*/  IMAD.MOV.U32 R8, RZ, RZ, RZ ;  /* 0x000000ffff087224 */ /* 0x000fe200078e00ff */
[----:B------:R-:W-:-:S02]  /*5040*/  UISETP.NE.AND UP2, UPT, UR5, URZ, UPT ;  /* 0x000000ff0500728c */ /* 0x000fc4000bf45270 */
[----:B---3--:R-:W-:Y:S01]  /*5050*/  ULEA UR8, UR8, UR6, 0x18 ;  /* 0x0000000608087291 */ /* 0x008fe2000f8ec0ff */
[----:B------:R-:W1:Y:S03]  /*5060*/  LDCU UR6, c[0x0][0x38c] ;  /* 0x00007180ff0677ac */ /* 0x000e660008000800 */
[----:B------:R-:W-:Y:S02]  /*5070*/  UIADD3 UR14, UPT, UPT, UR8, 0x4600, URZ ;  /* 0x00004600080e7890 */ /* 0x000fe4000fffe0ff */
[----:B------:R-:W-:-:S03]  /*5080*/  UIADD3 UR15, UPT, UPT, UR8, 0x32600, URZ ;  /* 0x00032600080f7890 */ /* 0x000fc6000fffe0ff */
[----:B--2---:R-:W2:Y:S01]  /*5090*/  LDS R2, [UR8+0x3c0] ;  /* 0x0003c008ff027984 */ /* 0x004ea20008000800 */
[----:B------:R-:W-:Y:S02]  /*50a0*/  USHF.R.U32.HI UR14, URZ, 0x4, UR14 ;  /* 0x00000004ff0e7899 */ /* 0x000fe4000801160e */
[----:B------:R-:W-:Y:S02]  /*50b0*/  USHF.R.U32.HI UR15, URZ, 0x4, UR15 ;  /* 0x00000004ff0f7899 */ /* 0x000fe4000801160f */
[----:B------:R-:W-:Y:S02]  /*50c0*/  ULOP3.LUT UR14, UR14, 0x3fff, URZ, 0xc0, !UPT ;  /* 0x00003fff0e0e7892 */ /* 0x000fe4000f8ec0ff */
[----:B------:R-:W-:Y:S02]  /*50d0*/  ULOP3.LUT UR15, UR15, 0x3fff, URZ, 0xc0, !UPT ;  /* 0x00003fff0f0f7892 */ /* 0x000fe4000f8ec0ff */
[----:B------:R-:W-:Y:S02]  /*50e0*/  ULOP3.LUT UR14, UR14, 0x10000, URZ, 0xfc, !UPT ;  /* 0x000100000e0e7892 */ /* 0x000fe4000f8efcff */
[----:B-1----:R-:W-:-:S02]  /*50f0*/  UIADD3 UR6, UPT, UPT, UR6, 0xf, URZ ;  /* 0x0000000f06067890 */ /* 0x002fc4000fffe0ff */
[----:B------:R-:W-:Y:S02]  /*5100*/  ULOP3.LUT UR15, UR15, 0x10000, URZ, 0xfc, !UPT ;  /* 0x000100000f0f7892 */ /* 0x000fe4000f8efcff */
[----:B------:R-:W-:Y:S01]  /*5110*/  USHF.R.S32.HI UR7, URZ, 0x1f, UR6 ;  /* 0x0000001fff077899 */ /* 0x000fe20008011406 */
[----:B------:R-:W-:Y:S01]  /*5120*/  UMOV UR20, URZ ;  /* 0x000000ff00147c82 */ /* 0x000fe20008000000 */
[----:B------:R-:W-:Y:S02]  /*5130*/  UMOV UR26, 0x0 ;  /* 0x00000000001a7882 */ /* 0x000fe40000000000 */
[----:B------:R-:W-:Y:S01]  /*5140*/  ULEA.HI UR7, UR7, UR6, URZ, 0x4 ;  /* 0x0000000607077291 */ /* 0x000fe2000f8f20ff */
[----:B------:R-:W-:-:S03]  /*5150*/  UMOV UR27, 0x10080010 ;  /* 0x10080010001b7882 */ /* 0x000fc60000000000 */
[----:B------:R-:W-:-:S04]  /*5160*/  USHF.R.S32.HI UR7, URZ, 0x4, UR7 ;  /* 0x00000004ff077899 */ /* 0x000fc80008011407 */
[----:B------:R-:W-:-:S04]  /*5170*/  UISETP.LT.AND UP0, UPT, UR7, 0x1, UPT ;  /* 0x000000010700788c */ /* 0x000fc8000bf01270 */
[----:B------:R-:W-:Y:S01]  /*5180*/  USEL UR23, UR7, 0x1, !UP0 ;  /* 0x0000000107177887 */ /* 0x000fe2000c000000 */
[----:B--2---:R-:W-:Y:S02]  /*5190*/  R2UR UR24, R2 ;  /* 0x00000000021872ca */ /* 0x004fe400000e0000 */
[----:B------:R-:W-:-:S13]  /*51a0*/  CS2R R2, SRZ ;  /* 0x0000000000027805 */ /* 0x000fda000001ff00 */
.L_x_117:
[C---:B------:R-:W-:Y:S02]  /*51b0*/  LEA R0, R8.reuse, UR8, 0x3 ;  /* 0x0000000808007c11 */ /* 0x040fe4000f8e18ff */
[----:B------:R-:W-:Y:S02]  /*51c0*/  SHF.L.U32 R4, R3, 0x1f, RZ ;  /* 0x0000001f03047819 */ /* 0x000fe400000006ff */
[----:B------:R-:W-:Y:S02]  /*51d0*/  LEA R5, R8, UR8, 0x4 ;  /* 0x0000000808057c11 */ /* 0x000fe4000f8e20ff */
[----:B------:R-:W1:Y:S02]  /*51e0*/  SYNCS.PHASECHK.TRANS64.TRYWAIT P0, [R0+URZ+0x310], R4 ;  /* 0x00031004000075a7 */ /* 0x000e6400080011ff */
[----:B-1-34-:R-:W-:Y:S05]  /*51f0*/  @!P0 BRA `(.L_x_110) ;  /* 0x00000048007c8947 */ /* 0x01afea0003800000 */
.L_x_265:
[----:B-1----:R-:W1:Y:S01]  /*5200*/  LDS.128 R4, [R5+0x3a0] ;  /* 0x0003a00005047984 */ /* 0x002e620000000c00 */
[----:B------:R-:W-:Y:S02]  /*5210*/  VIADD R0, R0, 0x320 ;  /* 0x0000032000007836 */ /* 0x000fe40000000000 */
[----:B------:R-:W-:Y:S01]  /*5220*/  VIADD R8, R8, 0x1 ;  /* 0x0000000108087836 */ /* 0x000fe20000000000 */
[----:B------:R-:W-:Y:S01]  /*5230*/  @!PT LDS RZ, [RZ] ;  /* 0x00000000fffff984 */ /* 0x000fe20000000800 */
[----:B------:R-:W-:Y:S01]  /*5240*/  @!PT LDS RZ, [RZ] ;  /* 0x00000000fffff984 */ /* 0x000fe20000000800 */
[----:B------:R-:W-:Y:S01]  /*5250*/  @!PT LDS RZ, [RZ] ;  /* 0x00000000fffff984 */ /* 0x000fe20000000800 */
[----:B------:R-:W-:Y:S01]  /*5260*/  @!PT LDS RZ, [RZ] ;  /* 0x00000000fffff984 */ /* 0x000fe20000000800 */
[----:B------:R2:W-:Y:S06]  /*5270*/  MEMBAR.ALL.CTA ;  /* 0x0000000000007992 */ /* 0x0005ec0000008000 */
[----:B--2---:R-:W2:Y:S01]  /*5280*/  FENCE.VIEW.ASYNC.S ;  /* 0x00000000000073c6 */ /* 0x004ea20000000000 */
[----:B------:R-:W-:-:S04]  /*5290*/  PRMT R0, RZ, 0x654, R0 ;  /* 0x00000654ff007816 */ /* 0x000fc80000000000 */
[----:B--2---:R2:W-:Y:S01]  /*52a0*/  SYNCS.ARRIVE.TRANS64.RED.A1T0 RZ, [R0+URZ], RZ ;  /* 0x000000ff00ff79a7 */ /* 0x0045e200081004ff */
[----:B-1----:R-:W-:Y:S01]  /*52b0*/  LOP3.LUT P1, RZ, R6, 0x1, RZ, 0xc0, !PT ;  /* 0x0000000106ff7812 */ /* 0x002fe2000782c0ff */
[----:B--2---:R-:W-:-:S12]  /*52c0*/  BRA.U UP2, `(.L_x_111) ;  /* 0x0000000102cc7547 */ /* 0x004fd8000b800000 */
[----:B------:R-:W1:Y:S01]  /*52d0*/  LDCU UR6, c[0x0][0x38c] ;  /* 0x00007180ff0677ac */ /* 0x000e620008000800 */
[----:B------:R-:W-:Y:S02]  /*52e0*/  PLOP3.LUT P2, PT, PT, PT, PT, 0x80, 0x8 ;  /* 0x000000000008781c */ /* 0x000fe40003f4f070 */
[----:B------:R-:W-:Y:S01]  /*52f0*/  SHF.L.U32 R4, R9, 0x1f, RZ ;  /* 0x0000001f09047819 */ /* 0x000fe200000006ff */
[----:B------:R-:W-:Y:S02]  /*5300*/  ULEA UR11, UR22, UR8, 0x3 ;  /* 0x00000008160b7291 */ /* 0x000fe4000f8e18ff */
[----:B-1----:R-:W-:-:S06]  /*5310*/  UISETP.GE.AND UP0, UPT, UR6, 0x1, UPT ;  /* 0x000000010600788c */ /* 0x002fcc000bf06270 */
[----:B------:R-:W-:-:S05]  /*5320*/  PLOP3.LUT P0, PT, PT, PT, UP0, 0x80, 0x8 ;  /* 0x000000000008781c */ /* 0x000fca0003f0f008 */
[----:B------:R-:W-:-:S08]  /*5330*/  @UP0 ULEA UR6, UR21, UR8, 0x3 ;  /* 0x0000000815060291 */ /* 0x000fd0000f8e18ff */
[----:B------:R-:W-:-:S04]  /*5340*/  @P0 SHF.L.U32 R0, R2, 0x1f, RZ ;  /* 0x0000001f02000819 */ /* 0x000fc800000006ff */
[----:B------:R1:W2:Y:S01]  /*5350*/  @P0 SYNCS.PHASECHK.TRANS64.TRYWAIT P2, [UR6], R0 ;  /* 0x00000000ff0005a7 */ /* 0x0002a20008041106 */
[----:B------:R-:W3:Y:S02]  /*5360*/  SYNCS.PHASECHK.TRANS64.TRYWAIT P0, [UR11+0x350], R4 ;  /* 0x00035004ff0075a7 */ /* 0x000ee4000800110b */
[----:B-123--:R-:W-:Y:S05]  /*5370*/  @!P0 BRA `(.L_x_112) ;  /* 0x0000004800308947 */ /* 0x00efea0003800000 */
.L_x_267:
[----:B------:R-:W-:Y:S01]  /*5380*/  UMOV UR19, UR20 ;  /* 0x0000001400137c82 */ /* 0x000fe20008000000 */
[----:B------:R-:W-:Y:S05]  /*5390*/  BRA.U !UP0, `(.L_x_113) ;  /* 0x0000000108887547 */ /* 0x000fea000b800000 */
[----:B------:R-:W-:Y:S02]  /*53a0*/  UIADD3 UR19, UPT, UPT, UR23, UR20, URZ ;  /* 0x0000001417137290 */ /* 0x000fe4000fffe0ff */
[----:B------:R-:W-:Y:S02]  /*53b0*/  ULEA UR10, UR22, UR24, 0x5 ;  /* 0x00000018160a7291 */ /* 0x000fe4000f8e28ff */
[----:B------:R-:W-:Y:S01]  /*53c0*/  UPLOP3.LUT UP3, UPT, UPT, UPT, UPT, 0x40, 0x4 ;  /* 0x000000000004789c */ /* 0x000fe20003f6e870 */
[----:B------:R-:W-:Y:S01]  /*53d0*/  UMOV UR18, UR7 ;  /* 0x0000000700127c82 */ /* 0x000fe20008000000 */
[----:B------:R-:W-:-:S09]  /*53e0*/  UMOV UR17, UR21 ;  /* 0x0000001500117c82 */ /* 0x000fd20008000000 */
.L_x_116:
[----:B--2---:R-:W-:Y:S01]  /*53f0*/  ULEA UR9, UR17, UR8, 0x3 ;  /* 0x0000000811097291 */ /* 0x004fe2000f8e18ff */
[----:B---3--:R-:W-:Y:S11]  /*5400*/  @P2 BRA `(.L_x_114) ;  /* 0x00000000000c2947 */ /* 0x008ff60003800000 */
[----:B-1----:R-:W-:Y:S04]  /*5410*/  SHF.L.U32 R4, R2, 0x1f, RZ ;  /* 0x0000001f02047819 */ /* 0x002fe800000006ff */
[----:B------:R-:W1:Y:S02]  /*5420*/  SYNCS.PHASECHK.TRANS64.TRYWAIT P0, [UR9], R4 ;  /* 0x00000004ff0075a7 */ /* 0x000e640008001109 */
[----:B-1----:R-:W-:Y:S05]  /*5430*/  @!P0 BRA `(.L_x_115) ;  /* 0x0000004800188947 */ /* 0x002fea0003800000 */
.L_x_114:
[----:B------:R-:W-:Y:S01]  /*5440*/  UISETP.NE.AND UP0, UPT, UR18, 0x1, UPT ;  /* 0x000000011200788c */ /* 0x000fe2000bf05270 */
[----:B------:R-:W-:Y:S01]  /*5450*/  PLOP3.LUT P2, PT, PT, PT, PT, 0x80, 0x8 ;  /* 0x000000000008781c */ /* 0x000fe20003f4f070 */
[----:B------:R-:W-:Y:S02]  /*5460*/  UIADD3 UR21, UPT, UPT, UR17, 0x1, URZ ;  /* 0x0000000111157890 */ /* 0x000fe4000fffe0ff */
[----:B------:R-:W-:Y:S02]  /*5470*/  ULEA UR28, UR17, UR15, 0x5 ;  /* 0x0000000f111c7291 */ /* 0x000fe4000f8e28ff */
[----:B------:R-:W-:Y:S01]  /*5480*/  UISETP.NE.AND UP1, UPT, UR21, 0x2e, UPT ;  /* 0x0000002e1500788c */ /* 0x000fe2000bf25270 */
[----:B------:R-:W-:Y:S01]  /*5490*/  PLOP3.LUT P0, PT, PT, PT, UP0, 0x80, 0x8 ;  /* 0x000000000008781c */ /* 0x000fe20003f0f008 */
[----:B------:R-:W-:Y:S02]  /*54a0*/  ULEA UR30, UR17, UR14, 0x8 ;  /* 0x0000000e111e7291 */ /* 0x000fe4000f8e40ff */
[----:B------:R-:W-:Y:S02]  /*54b0*/  USEL UR16, URZ, 0x1, UP1 ;  /* 0x00000001ff107887 */ /* 0x000fe40008800000 */
[----:B------:R-:W-:Y:S02]  /*54c0*/  USEL UR21, UR21, URZ, UP1 ;  /* 0x000000ff15157287 */ /* 0x000fe40008800000 */
[----:B------:R-:W-:Y:S02]  /*54d0*/  UIADD3 UR9, UPT, UPT, UR9, 0x170, URZ ;  /* 0x0000017009097890 */ /* 0x000fe4000fffe0ff */
[----:B------:R-:W-:Y:S01]  /*54e0*/  @UP0 ULEA UR6, UR21, UR8, 0x3 ;  /* 0x0000000815060291 */ /* 0x000fe2000f8e18ff */
[----:B------:R-:W-:Y:S01]  /*54f0*/  LOP3.LUT R2, R2, UR16, RZ, 0x3c, !PT ;  /* 0x0000001002027c12 */ /* 0x000fe2000f8e3cff */
[----:B------:R-:W-:Y:S01]  /*5500*/  UMOV UR29, 0xc0004010 ;  /* 0xc0004010001d7882 */ /* 0x000fe20000000000 */
[----:B------:R-:W-:Y:S01]  /*5510*/  UMOV UR31, 0xc0004010 ;  /* 0xc0004010001f7882 */ /* 0x000fe20000000000 */
[----:B------:R-:W-:Y:S01]  /*5520*/  UIADD3 UR20, UPT, UPT, UR20, 0x1, URZ ;  /* 0x0000000114147890 */ /* 0x000fe2000fffe0ff */
[----:B-1----:R-:W-:Y:S01]  /*5530*/  @P0 SHF.L.U32 R0, R2, 0x1f, RZ ;  /* 0x0000001f02000819 */ /* 0x002fe200000006ff */
[----:B------:R-:W-:Y:S02]  /*5540*/  UIADD3 UR18, UPT, UPT, UR18, -0x1, URZ ;  /* 0xffffffff12127890 */ /* 0x000fe4000fffe0ff */
[----:B------:R-:W-:Y:S01]  /*5550*/  UISETP.NE.AND UP0, UPT, UR20, UR19, UPT ;  /* 0x000000131400728c */ /* 0x000fe2000bf05270 */
[----:B------:R2:W3:Y:S01]  /*5560*/  @P0 SYNCS.PHASECHK.TRANS64.TRYWAIT P2, [UR6], R0 ;  /* 0x00000000ff0005a7 */ /* 0x0004e20008041106 */
[----:B------:R2:W-:Y:S01]  /*5570*/  UTCHMMA.2CTA gdesc[UR30], gdesc[UR28], tmem[UR10], tmem[UR26], idesc[UR27], UP3 ;  /* 0x00ff1a1c1e0075ea */ /* 0x0005e20009a0000a */
[----:B------:R-:W-:Y:S01]  /*5580*/  UPLOP3.LUT UP3, UPT, UPT, UPT, UPT, 0x80, 0x8 ;  /* 0x000000000008789c */ /* 0x000fe20003f6f070 */
[----:B------:R2:W-:Y:S01]  /*5590*/  UTCBAR.2CTA.MULTICAST [UR9], URZ, UR13 ;  /* 0x000000ff090073e9 */ /* 0x0005e2000820080d */
[----:B------:R-:W-:Y:S04]  /*55a0*/  UMOV UR17, UR21 ;  /* 0x0000001500117c82 */ /* 0x000fe80008000000 */
[----:B------:R-:W-:Y:S05]  /*55b0*/  BRA.U UP0, `(.L_x_116) ;  /* 0xfffffffd008c7547 */ /* 0x000fea000b83ffff */
.L_x_113:
[----:B------:R-:W-:Y:S01]  /*55c0*/  UIADD3 UR11, UPT, UPT, UR11, 0x330, URZ ;  /* 0x000003300b0b7890 */ /* 0x000fe2000fffe0ff */
[----:B------:R-:W-:-:S08]  /*55d0*/  UMOV UR20, UR19 ;  /* 0x0000001300147c82 */ /* 0x000fd00008000000 */
[----:B------:R4:W-:Y:S01]  /*55e0*/  UTCBAR.2CTA.MULTICAST [UR11], URZ, UR12 ;  /* 0x000000ff0b0073e9 */ /* 0x0009e2000820080c */
[----:B------:R-:W-:Y:S02]  /*55f0*/  NOP ;  /* 0x0000000000007918 */ /* 0x000fe40000000000 */
.L_x_111:
[----:B------:R-:W-:Y:S01]  /*5600*/  UIADD3 UR22, UPT, UPT, UR22, 0x1, URZ ;  /* 0x0000000116167890 */ /* 0x000fe2000fffe0ff */
[----:B------:R-:W-:-:S03]  /*5610*/  ISETP.NE.AND P0, PT, R8, 0x2, PT ;  /* 0x000000020800780c */ /* 0x000fc60003f05270 */
[----:B------:R-:W-:Y:S01]  /*5620*/  UISETP.NE.AND UP0, UPT, UR22, 0x4, UPT ;  /* 0x000000041600788c */ /* 0x000fe2000bf05270 */
[----:B-12---:R-:W-:Y:S02]  /*5630*/  SEL R0, RZ, 0x1, P0 ;  /* 0x00000001ff007807 */ /* 0x006fe40000000000 */
[----:B------:R-:W-:Y:S01]  /*5640*/  SEL R8, R8, RZ, P0 ;  /* 0x000000ff08087207 */ /* 0x000fe20000000000 */
[----:B------:R-:W-:Y:S01]  /*5650*/  USEL UR6, URZ, 0x1, UP0 ;  /* 0x00000001ff067887 */ /* 0x000fe20008000000 */
[----:B------:R-:W-:Y:S01]  /*5660*/  LOP3.LUT R3, R3, R0, RZ, 0x3c, !PT ;  /* 0x0000000003037212 */ /* 0x000fe200078e3cff */
[----:B------:R-:W-:-:S04]  /*5670*/  USEL UR22, UR22, URZ, UP0 ;  /* 0x000000ff16167287 */ /* 0x000fc80008000000 */
[----:B------:R-:W-:Y:S01]  /*5680*/  LOP3.LUT R9, R9, UR6, RZ, 0x3c, !PT ;  /* 0x0000000609097c12 */ /* 0x000fe2000f8e3cff */
[----:B------:R-:W-:Y:S07]  /*5690*/  @P1 BRA `(.L_x_117) ;  /* 0xfffffff800c41947 */ /* 0x000fee000383ffff */
[----:B------:R-:W1:Y:S01]  /*56a0*/  S2UR UR6, SR_CgaCtaId ;  /* 0x00000000000679c3 */ /* 0x000e620000008800 */
[----:B------:R-:W-:Y:S01]  /*56b0*/  ELECT P0, URZ, PT ;  /* 0x0000000000ff782f */ /* 0x000fe20003800000 */
[----:B------:R-:W-:Y:S01]  /*56c0*/  HFMA2 R0, -RZ, RZ, 0, 5.9604644775390625e-08 ;  /* 0x00000001ff007431 */ /* 0x000fe200000001ff */
[----:B------:R-:W-:-:S05]  /*56d0*/  UMOV UR7, 0x40 ;  /* 0x0000004000077882 */ /* 0x000fca0000000000 */
[----:B------:R-:W-:Y:S01]  /*56e0*/  UVIRTCOUNT.DEALLOC.SMPOOL 0x80 ;  /* 0x000000800000784c */ /* 0x000fe20000000000 */
[----:B------:R-:W-:Y:S02]  /*56f0*/  UISETP.NE.AND UP0, UPT, UR5, URZ, UPT ;  /* 0x000000ff0500728c */ /* 0x000fe4000bf05270 */
[----:B-1----:R-:W-:-:S09]  /*5700*/  ULEA UR6, UR6, UR7, 0x18 ;  /* 0x0000000706067291 */ /* 0x002fd2000f8ec0ff */
[----:B------:R1:W-:Y:S01]  /*5710*/  @P0 STS.U8 [UR6+0x1c], R0 ;  /* 0x00001c00ff000988 */ /* 0x0003e20008000006 */
[----:B------:R-:W-:Y:S05]  /*5720*/  BRA.U UP0, `(.L_x_118) ;  /* 0x0000000100a07547 */ /* 0x000fea000b800000 */
[----:B------:R-:W-:Y:S01]  /*5730*/  UIADD3 UR5, UPT, UPT, UR8, 0x350, URZ ;  /* 0x0000035008057890 */ /* 0x000fe2000fffe0ff */
[----:B------:R-:W-:-:S03]  /*5740*/  SHF.L.U32 R2, R9, 0x1f, RZ ;  /* 0x0000001f09027819 */ /* 0x000fc600000006ff */
[----:B------:R-:W-:-:S09]  /*5750*/  ULEA UR7, UR22, UR5, 0x3 ;  /* 0x0000000516077291 */ /* 0x000fd2000f8e18ff */
[----:B------:R-:W2:Y:S02]  /*5760*/  SYNCS.PHASECHK.TRANS64.TRYWAIT P0, [UR7], R2 ;  /* 0x00000002ff0075a7 */ /* 0x000ea40008001107 */
[----:B--2---:R-:W-:Y:S05]  /*5770*/  @!P0 BRA `(.L_x_119) ;  /* 0x0000004400608947 */ /* 0x004fea0003800000 */
.L_x_270:
        /* <DEDUP_REMOVED lines=9> */
.L_x_272:
        /* <DEDUP_REMOVED lines=9> */
.L_x_274:
[----:B------:R-:W-:-:S04]  /*58a0*/  UIADD3 UR9, UPT, UPT, UR9, 0x1, URZ ;  /* 0x0000000109097890 */ /* 0x000fc8000fffe0ff */
[----:B------:R-:W-:-:S04]  /*58b0*/  UISETP.NE.AND UP1, UPT, UR9, 0x4, UPT ;  /* 0x000000040900788c */ /* 0x000fc8000bf25270 */
[----:B------:R-:W-:Y:S02]  /*58c0*/  USEL UR7, URZ, 0x1, UP1 ;  /* 0x00000001ff077887 */ /* 0x000fe40008800000 */
[----:B------:R-:W-:-:S04]  /*58d0*/  USEL UR9, UR9, URZ, UP1 ;  /* 0x000000ff09097287 */ /* 0x000fc80008800000 */
[----:B------:R-:W-:Y:S01]  /*58e0*/  ULEA UR9, UR9, UR5, 0x3 ;  /* 0x0000000509097291 */ /* 0x000fe2000f8e18ff */
[----:B------:R-:W-:-:S04]  /*58f0*/  LOP3.LUT R2, R2, UR7, RZ, 0x3c, !PT ;  /* 0x0000000702027c12 */ /* 0x000fc8000f8e3cff */
[----:B------:R-:W-:Y:S01]  /*5900*/  SHF.L.U32 R2, R2, 0x1f, RZ ;  /* 0x0000001f02027819 */ /* 0x000fe200000006ff */
[----:B-1----:R-:W-:-:S04]  /*5910*/  IMAD.U32 R0, RZ, RZ, UR9 ;  /* 0x00000009ff007e24 */ /* 0x002fc8000f8e00ff */
[----:B------:R1:W2:Y:S03]  /*5920*/  SYNCS.PHASECHK.TRANS64.TRYWAIT P0, [R0+URZ], R2 ;  /* 0x00000002000075a7 */ /* 0x0002a600080011ff */
[----:B--2---:R-:W-:Y:S05]  /*5930*/  @!P0 NANOSLEEP.SYNCS 0x989680 ;  /* 0x009896800000895d */ /* 0x004fea0003900000 */
[----:B------:R-:W2:Y:S02]  /*5940*/  @!P0 SYNCS.PHASECHK.TRANS64 P0, [R0+URZ], R2 ;  /* 0x00000002000085a7 */ /* 0x000ea400080010ff */
[----:B--2---:R-:W-:Y:S05]  /*5950*/  @P0 BRA `(.L_x_122) ;  /* 0x0000000000200947 */ /* 0x004fea0003800000 */
.L_x_123:
[----:B--2---:R2:W1:Y:S02]  /*5960*/  SYNCS.PHASECHK.TRANS64.TRYWAIT P0, [R0+URZ], R2 ;  /* 0x00000002000075a7 */ /* 0x00446400080011ff */
[----:B-1----:R-:W-:Y:S05]  /*5970*/  @!P0 NANOSLEEP.SYNCS 0x989680 ;  /* 0x009896800000895d */ /* 0x002fea0003900000 */
[----:B------:R-:W1:Y:S02]  /*5980*/  @!P0 SYNCS.PHASECHK.TRANS64 P0, [R0+URZ], R2 ;  /* 0x00000002000085a7 */ /* 0x000e6400080010ff */
[----:B-1----:R-:W-:Y:S05]  /*5990*/  @!P0 BRA `(.L_x_123) ;  /* 0xfffffffc00f08947 */ /* 0x002fea000383ffff */
[----:B------:R-:W-:Y:S05]  /*59a0*/  BRA `(.L_x_122) ;  /* 0x00000000000c7947 */ /* 0x000fea0003800000 */
.L_x_118:
[----:B------:R-:W-:-:S04]  /*59b0*/  UIADD3 UR5, UPT, UPT, UR8, 0x390, URZ ;  /* 0x0000039008057890 */ /* 0x000fc8000fffe0ff */
[----:B------:R-:W-:-:S09]  /*59c0*/  UPRMT UR5, UR4, 0x654, UR5 ;  /* 0x0000065404057896 */ /* 0x000fd20008000005 */
[----:B------:R-:W-:Y:S03]  /*59d0*/  SYNCS.ARRIVE.TRANS64.RED.A1T0 RZ, [UR5], RZ ;  /* 0x000000ffffff79a7 */ /* 0x000fe60008100405 */
.L_x_122:
[----:B-12---:R-:W-:Y:S01]  /*59e0*/  SHF.L.U32 R2, RZ, 0x1f, RZ ;  /* 0x0000001fff027819 */ /* 0x006fe200000006ff */
[----:B------:R-:W-:Y:S01]  /*59f0*/  UIADD3 UR5, UPT, UPT, UR8, 0x390, URZ ;  /* 0x0000039008057890 */ /* 0x000fe2000fffe0ff */
[----:B------:R-:W-:Y:S02]  /*5a00*/  PLOP3.LUT P0, PT, PT, PT, UP0, 0x80, 0x8 ;  /* 0x000000000008781c */ /* 0x000fe40003f0f008 */
[----:B------:R-:W1:Y:S02]  /*5a10*/  SYNCS.PHASECHK.TRANS64.TRYWAIT P1, [UR8+0x390], R2 ;  /* 0x00039002ff0075a7 */ /* 0x000e640008021108 */
[----:B-1----:R-:W-:Y:S09]  /*5a20*/  @!P1 BRA `(.L_x_124) ;  /* 0x0000004000fc9947 */ /* 0x002ff20003800000 */
.L_x_276:
[----:B------:R-:W-:Y:S01]  /*5a30*/  @!UP0 UPRMT UR5, UR4, 0x654, UR5 ;  /* 0x0000065404058896 */ /* 0x000fe20008000005 */
[----:B------:R-:W-:Y:S02]  /*5a40*/  UMOV UR8, 0xffff ;  /* 0x0000ffff00087882 */ /* 0x000fe40000000000 */
[----:B------:R-:W-:-:S06]  /*5a50*/  UMOV UR4, 0x1 ;  /* 0x0000000100047882 */ /* 0x000fcc0000000000 */
[----:B------:R-:W-:Y:S01]  /*5a60*/  @!P0 SYNCS.ARRIVE.TRANS64.RED.A1T0 RZ, [UR5], RZ ;  /* 0x000000ffffff89a7 */ /* 0x000fe20008100405 */
[----:B------:R-:W-:Y:S01]  /*5a70*/  NOP ;  /* 0x0000000000007918 */ /* 0x000fe20000000000 */
[----:B-1----:R-:W1:Y:S01]  /*5a80*/  LDS R0, [UR6+0x14] ;  /* 0x00001406ff007984 */ /* 0x002e620008000800 */
[----:B------:R-:W-:-:S04]  /*5a90*/  ULOP3.LUT UR5, UR24, 0xffff, URZ, 0xc0, !UPT ;  /* 0x0000ffff18057892 */ /* 0x000fc8000f8ec0ff */
[----:B------:R-:W-:-:S04]  /*5aa0*/  USHF.R.U32.HI UR5, URZ, 0x5, UR5 ;  /* 0x00000005ff057899 */ /* 0x000fc80008011605 */
[----:B------:R-:W-:Y:S02]  /*5ab0*/  USHF.L.U32 UR8, UR8, UR5, URZ ;  /* 0x0000000508087299 */ /* 0x000fe400080006ff */
[----:B------:R-:W-:-:S04]  /*5ac0*/  USHF.L.U32 UR4, UR4, UR5, URZ ;  /* 0x0000000504047299 */ /* 0x000fc800080006ff */
[----:B-1----:R-:W-:-:S04]  /*5ad0*/  LOP3.LUT R0, R0, UR8, RZ, 0xc0, !PT ;  /* 0x0000000800007c12 */ /* 0x002fc8000f8ec0ff */
[----:B------:R-:W-:-:S13]  /*5ae0*/  ISETP.NE.AND P0, PT, R0, UR8, PT ;  /* 0x0000000800007c0c */ /* 0x000fda000bf05270 */
[----:B------:R-:W-:Y:S05]  /*5af0*/  @P0 BRA `(.L_x_125) ;  /* 0x0000000000580947 */ /* 0x000fea0003800000 */
[----:B------:R-:W1:Y:S02]  /*5b00*/  LDS R0, [UR6+0x18] ;  /* 0x00001806ff007984 */ /* 0x000e640008000800 */
[----:B-1----:R-:W-:-:S04]  /*5b10*/  LOP3.LUT R0, R0, UR4, RZ, 0xc0, !PT ;  /* 0x0000000400007c12 */ /* 0x002fc8000f8ec0ff */
[----:B------:R-:W-:-:S13]  /*5b20*/  ISETP.NE.AND P0, PT, R0, UR4, PT ;  /* 0x0000000400007c0c */ /* 0x000fda000bf05270 */
[----:B------:R-:W-:Y:S05]  /*5b30*/  @P0 BRA `(.L_x_126) ;  /* 0x00000000003c0947 */ /* 0x000fea0003800000 */
[----:B------:R-:W1:Y:S01]  /*5b40*/  S2R R2, SR_LANEID ;  /* 0x0000000000027919 */ /* 0x000e620000000000 */
[----:B------:R-:W-:Y:S01]  /*5b50*/  ULOP3.LUT UR8, URZ, UR8, URZ, 0x33, !UPT ;  /* 0x00000008ff087292 */ /* 0x000fe2000f8e33ff */
[----:B------:R-:W-:Y:S02]  /*5b60*/  VOTEU.ANY UR7, UPT, PT ;  /* 0x0000000000077886 */ /* 0x000fe400038e0100 */
[----:B------:R-:W-:-:S03]  /*5b70*/  UFLO.U32 UR7, UR7 ;  /* 0x00000007000772bd */ /* 0x000fc600080e0000 */
[----:B------:R-:W-:-:S04]  /*5b80*/  IMAD.U32 R0, RZ, RZ, UR8 ;  /* 0x00000008ff007e24 */ /* 0x000fc8000f8e00ff */
[----:B------:R2:W3:Y:S02]  /*5b90*/  REDUX UR5, R0 ;  /* 0x00000000000573c4 */ /* 0x0004e40000000000 */
[----:B------:R1:W-:Y:S02]  /*5ba0*/  UTCATOMSWS.AND URZ, UR8 ;  /* 0x0000000800ff79e3 */ /* 0x0003e40008000000 */
[----:B-1----:R-:W-:Y:S02]  /*5bb0*/  ISETP.EQ.U32.AND P0, PT, R2, UR7, PT ;  /* 0x0000000702007c0c */ /* 0x002fe4000bf02070 */
[----:B--2---:R-:W-:Y:S02]  /*5bc0*/  LOP3.LUT R0, RZ, UR4, RZ, 0x33, !PT ;  /* 0x00000004ff007c12 */ /* 0x004fe4000f8e33ff */
[----:B---3--:R-:W-:Y:S02]  /*5bd0*/  MOV R2, UR5 ;  /* 0x0000000500027c02 */ /* 0x008fe40008000f00 */
[----:B------:R-:W1:Y:S07]  /*5be0*/  REDUX UR4, R0 ;  /* 0x00000000000473c4 */ /* 0x000e6e0000000000 */
[----:B------:R2:W-:Y:S01]  /*5bf0*/  @P0 ATOMS.AND RZ, [UR6+0x14], R2 ;  /* 0x00001402ffff098c */ /* 0x0005e2000a800006 */
[----:B-1----:R-:W-:-:S05]  /*5c00*/  IMAD.U32 R0, RZ, RZ, UR4 ;  /* 0x00000004ff007e24 */ /* 0x002fca000f8e00ff */
[----:B------:R2:W-:Y:S01]  /*5c10*/  @P0 ATOMS.AND RZ, [UR6+0x18], R0 ;  /* 0x00001800ffff098c */ /* 0x0005e2000a800006 */
[----:B------:R-:W-:Y:S05]  /*5c20*/  BRA `(.L_x_127) ;  /* 0x0000000000147947 */ /* 0x000fea0003800000 */
.L_x_126:
[----:B------:R-:W-:Y:S02]  /*5c30*/  MOV R2, 0x5c50 ;  /* 0x00005c5000027802 */ /* 0x000fe40000000f00 */
[----:B---345:R-:W-:Y:S05]  /*5c40*/  CALL.REL.NOINC `($__internal_0_$__cuda_sm10x_tcgen05_guardrail_trap_col_being_dealloced_not_returned_by_alloc) ;  /* 0x0000004400247944 */ /* 0x038fea0003c00000 */
[----:B------:R-:W-:Y:S05]  /*5c50*/  BRA `(.L_x_127) ;  /* 0x0000000000087947 */ /* 0x000fea0003800000 */
.L_x_125:
[----:B------:R-:W-:Y:S02]  /*5c60*/  MOV R2, 0x5c80 ;  /* 0x00005c8000027802 */ /* 0x000fe40000000f00 */
[----:B---345:R-:W-:Y:S05]  /*5c70*/  CALL.REL.NOINC `($__internal_2_$__cuda_sm10x_tcgen05_guardrail_trap_unallocated_columns_being_dealloced) ;  /* 0x0000004400307944 */ /* 0x038fea0003c00000 */
.L_x_127:
[----:B------:R-:W-:Y:S01]  /*5c80*/  NOP ;  /* 0x0000000000007918 */ /* 0x000fe20000000000 */
[----:B----4-:R-:W-:Y:S05]  /*5c90*/  EXIT ;  /* 0x000000000000794d */ /* 0x010fea0003800000 */
.L_x_98:
[----:B------:R-:W-:-:S09]  /*5ca0*/  UISETP.NE.OR UP5, UPT, UR10, 0x3, !UP5 ;  /* 0x000000030a00788c */ /* 0x000fd2000efa5670 */
[----:B------:R-:W-:Y:S05]  /*5cb0*/  BRA.U UP5, `(.L_x_128) ;  /* 0x0000000d05107547 */ /* 0x000fea000b800000 */
[----:B------:R-:W1:Y:S01]  /*5cc0*/  LDC R0, c[0x0][0xb30] ;  /* 0x0002cc00ff007b82 */ /* 0x000e620000000800 */
[----:B------:R-:W2:Y:S01]  /*5cd0*/  LDCU.64 UR8, c[0x0][0x888] ;  /* 0x00011100ff0877ac */ /* 0x000ea20008000a00 */
[----:B------:R-:W-:Y:S02]  /*5ce0*/  HFMA2 R25, -RZ, RZ, 0, 0 ;  /* 0x00000000ff197431 */ /* 0x000fe400000001ff */
[----:B------:R-:W-:Y:S01]  /*5cf0*/  IMAD.MOV.U32 R27, RZ, RZ, 0x1 ;  /* 0x00000001ff1b7424 */ /* 0x000fe200078e00ff */
[----:B------:R-:W-:Y:S01]  /*5d00*/  MOV R23, 0x2000 ;  /* 0x0000200000177802 */ /* 0x000fe20000000f00 */
[----:B------:R-:W3:Y:S01]  /*5d10*/  LDCU.64 UR4, c[0x0][0x890] ;  /* 0x00011200ff0477ac */ /* 0x000ee20008000a00 */
[----:B------:R-:W-:Y:S01]  /*5d20*/  IMAD.MOV.U32 R26, RZ, RZ, RZ ;  /* 0x000000ffff1a7224 */ /* 0x000fe200078e00ff */
[----:B------:R-:W4:Y:S01]  /*5d30*/  LDC R22, c[0x0][0x370] ;  /* 0x0000dc00ff167b82 */ /* 0x000f220000000800 */
[----:B------:R-:W-:Y:S01]  /*5d40*/  UMOV UR6, 0x400 ;  /* 0x0000040000067882 */ /* 0x000fe20000000000 */
[----:B------:R-:W-:-:S02]  /*5d50*/  UPLOP3.LUT UP1, UPT, UPT, UPT, UPT, 0x40, 0x4 ;  /* 0x000000000004789c */ /* 0x000fc40003f2e870 */
[----:B------:R-:W-:Y:S01]  /*5d60*/  ULEA UR6, UR37, UR6, 0x18 ;  /* 0x0000000625067291 */ /* 0x000fe2000f8ec0ff */
[----:B------:R-:W-:-:S03]  /*5d70*/  UMOV UR15, URZ ;  /* 0x000000ff000f7c82 */ /* 0x000fc60008000000 */
[----:B------:R-:W4:Y:S01]  /*5d80*/  LDC R3, c[0x0][0xb0c] ;  /* 0x0002c300ff037b82 */ /* 0x000f220000000800 */
[----:B--2---:R-:W-:Y:S02]  /*5d90*/  UISETP.NE.U32.AND UP2, UPT, UR8, URZ, UPT ;  /* 0x000000ff0800728c */ /* 0x004fe4000bf45070 */
[----:B---3--:R-:W-:-:S05]  /*5da0*/  UISETP.NE.U32.AND UP3, UPT, UR4, URZ, UPT ;  /* 0x000000ff0400728c */ /* 0x008fca000bf65070 */
[----:B------:R-:W2:Y:S01]  /*5db0*/  LDC R20, c[0x0][0xb20] ;  /* 0x0002c800ff147b82 */ /* 0x000ea20000000800 */
[----:B-1----:R-:W-:Y:S01]  /*5dc0*/  ISETP.NE.AND P1, PT, R0, 0x1, PT ;  /* 0x000000010000780c */ /* 0x002fe20003f25270 */
[----:B------:R-:W-:Y:S02]  /*5dd0*/  UISETP.NE.AND.EX UP2, UPT, UR9, URZ, UPT, UP2 ;  /* 0x000000ff0900728c */ /* 0x000fe4000bf45320 */
[----:B------:R-:W-:-:S04]  /*5de0*/  UISETP.NE.AND.EX UP3, UPT, UR5, URZ, UPT, UP3 ;  /* 0x000000ff0500728c */ /* 0x000fc8000bf65330 */
[----:B------:R-:W1:Y:S08]  /*5df0*/  LDC.64 R28, c[0x0][0x348] ;  /* 0x0000d200ff1c7b82 */ /* 0x000e700000000a00 */
[----:B------:R-:W3:Y:S08]  /*5e00*/  LDC.64 R14, c[0x0][0xb10] ;  /* 0x0002c400ff0e7b82 */ /* 0x000ef00000000a00 */
[----:B------:R-:W1:Y:S08]  /*5e10*/  LDC.64 R6, c[0x0][0xb18] ;  /* 0x0002c600ff067b82 */ /* 0x000e700000000a00 */
[----:B------:R-:W1:Y:S08]  /*5e20*/  LDC.64 R4, c[0x0][0xb28] ;  /* 0x0002ca00ff047b82 */ /* 0x000e700000000a00 */
[----:B--2-4-:R-:W1:Y:S02]  /*5e30*/  LDC R21, c[0x0][0x374] ;  /* 0x0000dd00ff157b82 */ /* 0x014e640000000800 */
.L_x_136:
[C---:B------:R-:W-:Y:S02]  /*5e40*/  LEA R0, R26.reuse, UR6, 0x3 ;  /* 0x000000061a007c11 */ /* 0x040fe4000f8e18ff */
[----:B------:R-:W-:Y:S02]  /*5e50*/  SHF.L.U32 R2, R25, 0x1f, RZ ;  /* 0x0000001f19027819 */ /* 0x000fe400000006ff */
[----:B------:R-:W-:Y:S02]  /*5e60*/  LEA R16, R26, UR6, 0x4 ;  /* 0x000000061a107c11 */ /* 0x000fe4000f8e20ff */
[----:B--2---:R-:W2:Y:S02]  /*5e70*/  SYNCS.PHASECHK.TRANS64.TRYWAIT P0, [R0+URZ+0x310], R2 ;  /* 0x00031002000075a7 */ /* 0x004ea400080011ff */
[----:B--2---:R-:W-:Y:S05]  /*5e80*/  @!P0 BRA `(.L_x_129) ;  /* 0x0000003c00fc8947 */ /* 0x004fea0003800000 */
.L_x_277:
[----:B------:R-:W-:Y:S01]  /*5e90*/  ISETP.GE.AND P0, PT, R40, 0x1, PT ;  /* 0x000000012800780c */ /* 0x000fe20003f06270 */
[----:B------:R-:W4:Y:S01]  /*5ea0*/  LDS.128 R16, [R16+0x3a0] ;  /* 0x0003a00010107984 */ /* 0x000f220000000c00 */
[----:B------:R-:W-:Y:S01]  /*5eb0*/  ISETP.NE.U32.AND P4, PT, RZ, UR4, PT ;  /* 0x00000004ff007c0c */ /* 0x000fe2000bf85070 */
[----:B--2---:R-:W-:Y:S03]  /*5ec0*/  VIADD R0, R0, 0x320 ;  /* 0x0000032000007836 */ /* 0x004fe60000000000 */
[----:B------:R-:W-:Y:S01]  /*5ed0*/  ISETP.NE.AND.EX P4, PT, RZ, UR5, PT, P4 ;  /* 0x00000005ff007c0c */ /* 0x000fe2000bf85340 */
[----:B------:R-:W-:Y:S01]  /*5ee0*/  @!PT LDS RZ, [RZ] ;  /* 0x00000000fffff984 */ /* 0x000fe20000000800 */
[----:B------:R-:W-:Y:S01]  /*5ef0*/  @!PT LDS RZ, [RZ] ;  /* 0x00000000fffff984 */ /* 0x000fe20000000800 */
[----:B------:R-:W-:Y:S01]  /*5f00*/  @!PT LDS RZ, [RZ] ;  /* 0x00000000fffff984 */ /* 0x000fe20000000800 */
[----:B------:R-:W-:Y:S01]  /*5f10*/  @!PT LDS RZ, [RZ] ;  /* 0x00000000fffff984 */ /* 0x000fe20000000800 */
[----:B------:R2:W-:Y:S06]  /*5f20*/  MEMBAR.ALL.CTA ;  /* 0x0000000000007992 */ /* 0x0005ec0000008000 */
[----:B--2---:R-:W2:Y:S01]  /*5f30*/  FENCE.VIEW.ASYNC.S ;  /* 0x00000000000073c6 */ /* 0x004ea20000000000 */
[----:B------:R-:W-:Y:S04]  /*5f40*/  PRMT R0, RZ, 0x654, R0 ;  /* 0x00000654ff007816 */ /* 0x000fe80000000000 */
[----:B--2---:R2:W-:Y:S01]  /*5f50*/  SYNCS.ARRIVE.TRANS64.RED.A1T0 RZ, [R0+URZ], RZ ;  /* 0x000000ff00ff79a7 */ /* 0x0045e200081004ff */
[----:B----4-:R-:W-:Y:S11]  /*5f60*/  LOP3.LUT P3, RZ, R18, 0x1, RZ, 0xc0, !PT ;  /* 0x0000000112ff7812 */ /* 0x010ff6000786c0ff */
[----:B------:R-:W-:Y:S02]  /*5f70*/  @!UPT UIADD3 URZ, UPT, UPT, URZ, URZ, URZ ;  /* 0x000000fffffff290 */ /* 0x000fe4000fffe0ff */
[----:B------:R-:W-:Y:S02]  /*5f80*/  @P3 MOV R11, R16 ;  /* 0x00000010000b3202 */ /* 0x000fe40000000f00 */
[----:B------:R-:W-:Y:S01]  /*5f90*/  @P3 LOP3.LUT R10, R17, 0xffff, RZ, 0xc0, !PT ;  /* 0x0000ffff110a3812 */ /* 0x000fe200078ec0ff */
[----:B--2---:R-:W-:Y:S06]  /*5fa0*/  @!P0 BRA `(.L_x_130) ;  /* 0x0000000000a48947 */ /* 0x004fec0003800000 */
[-C--:B-1----:R-:W-:Y:S01]  /*5fb0*/  IMAD.HI.U32 R0, R21, R7.reuse, RZ ;  /* 0x0000000715007227 */ /* 0x082fe200078e00ff */
[----:B------:R-:W-:Y:S02]  /*5fc0*/  ISETP.NE.AND P0, PT, R6, 0x1, PT ;  /* 0x000000010600780c */ /* 0x000fe40003f05270 */
[----:B------:R-:W-:Y:S01]  /*5fd0*/  ISETP.NE.AND P2, PT, R40, 0x1, PT ;  /* 0x000000012800780c */ /* 0x000fe20003f45270 */
[----:B---3--:R-:W-:Y:S01]  /*5fe0*/  IMAD.HI.U32 R9, R22, R14, RZ ;  /* 0x0000000e16097227 */ /* 0x008fe200078e00ff */
[----:B------:R-:W-:Y:S02]  /*5ff0*/  SHF.R.U32.HI R0, RZ, R20, R0 ;  /* 0x00000014ff007219 */ /* 0x000fe40000011600 */
[----:B------:R-:W-:Y:S01]  /*6000*/  ISETP.NE.AND P5, PT, R3, 0x1, PT ;  /* 0x000000010300780c */ /* 0x000fe20003fa5270 */
[----:B------:R-:W-:Y:S01]  /*6010*/  IMAD.HI.U32 R13, R10, R7, RZ ;  /* 0x000000070a0d7227 */ /* 0x000fe200078e00ff */
[----:B------:R-:W-:Y:S02]  /*6020*/  SHF.R.U32.HI R9, RZ, R15, R9 ;  /* 0x0000000fff097219 */ /* 0x000fe40000011609 */
[----:B------:R-:W-:Y:S01]  /*6030*/  SEL R0, R21, R0, !P0 ;  /* 0x0000000015007207 */ /* 0x000fe20004000000 */
[----:B------:R-:W-:Y:S01]  /*6040*/  IMAD.HI.U32 R12, R11, R14, RZ ;  /* 0x0000000e0b0c7227 */ /* 0x000fe200078e00ff */
[----:B------:R-:W-:Y:S03]  /*6050*/  SEL R9, R22, R9, !P5 ;  /* 0x0000000916097207 */ /* 0x000fe60006800000 */
[-C--:B------:R-:W-:Y:S01]  /*6060*/  IMAD.HI.U32 R8, R0, R4.reuse, RZ ;  /* 0x0000000400087227 */ /* 0x080fe200078e00ff */
[----:B------:R-:W-:Y:S03]  /*6070*/  SHF.R.U32.HI R12, RZ, R15, R12 ;  /* 0x0000000fff0c7219 */ /* 0x000fe6000001160c */
[----:B------:R-:W-:Y:S01]  /*6080*/  IMAD.HI.U32 R2, R9, R4, RZ ;  /* 0x0000000409027227 */ /* 0x000fe200078e00ff */
[-C--:B------:R-:W-:Y:S02]  /*6090*/  @P2 SHF.R.U32.HI R0, RZ, R5.reuse, R8 ;  /* 0x00000005ff002219 */ /* 0x080fe40000011608 */
[----:B------:R-:W-:Y:S02]  /*60a0*/  SHF.R.U32.HI R8, RZ, R20, R13 ;  /* 0x00000014ff087219 */ /* 0x000fe4000001160d */
[----:B------:R-:W-:Y:S01]  /*60b0*/  @P2 SHF.R.U32.HI R9, RZ, R5, R2 ;  /* 0x00000005ff092219 */ /* 0x000fe20000011602 */
[----:B------:R-:W-:Y:S01]  /*60c0*/  IMAD R0, R40, R0, RZ ;  /* 0x0000000028007224 */ /* 0x000fe200078e02ff */
[----:B------:R-:W-:Y:S02]  /*60d0*/  SEL R8, R10, R8, !P0 ;  /* 0x000000080a087207 */ /* 0x000fe40004000000 */
[----:B------:R-:W-:Y:S01]  /*60e0*/  SEL R2, R11, R12, !P5 ;  /* 0x0000000c0b027207 */ /* 0x000fe20006800000 */
[----:B------:R-:W-:Y:S01]  /*60f0*/  IMAD R12, R40, R9, RZ ;  /* 0x00000009280c7224 */ /* 0x000fe200078e02ff */
[C---:B------:R-:W-:Y:S01]  /*6100*/  ISETP.GE.AND P0, PT, R8.reuse, R0, PT ;  /* 0x000000000800720c */ /* 0x040fe20003f06270 */
[----:B------:R-:W-:Y:S03]  /*6110*/  IMAD.HI.U32 R0, R8, R4, RZ ;  /* 0x0000000408007227 */ /* 0x000fe600078e00ff */
[----:B------:R-:W-:Y:S02]  /*6120*/  ISETP.GE.OR P0, PT, R2, R12, P0 ;  /* 0x0000000c0200720c */ /* 0x000fe40000706670 */
[-C--:B------:R-:W-:Y:S04]  /*6130*/  SHF.R.U32.HI R0, RZ, R5.reuse, R0 ;  /* 0x00000005ff007219 */ /* 0x080fe80000011600 */
[----:B------:R-:W-:Y:S05]  /*6140*/  SEL R13, R8, R0, !P2 ;  /* 0x00000000080d7207 */ /* 0x000fea0005000000 */
[----:B------:R-:W-:Y:S02]  /*6150*/  IMAD.MOV R12, RZ, RZ, -R13 ;  /* 0x000000ffff0c7224 */ /* 0x000fe400078e0a0d */
[----:B------:R-:W-:Y:S04]  /*6160*/  @!P0 IMAD.HI.U32 R0, R2, R4, RZ ;  /* 0x0000000402008227 */ /* 0x000fe800078e00ff */
[----:B------:R-:W-:Y:S01]  /*6170*/  IMAD R12, R40, R12, R8 ;  /* 0x0000000c280c7224 */ /* 0x000fe200078e0208 */
[----:B------:R-:W-:Y:S04]  /*6180*/  @!P0 SHF.R.U32.HI R0, RZ, R5, R0 ;  /* 0x00000005ff008219 */ /* 0x000fe80000011600 */
[----:B------:R-:W-:Y:S04]  /*6190*/  @!P0 SEL R0, R2, R0, !P2 ;  /* 0x0000000002008207 */ /* 0x000fe80005000000 */
[----:B------:R-:W-:Y:S01]  /*61a0*/  @!P0 IADD3 R13, PT, PT, R13, -R0, RZ ;  /* 0x800000000d0d8210 */ /* 0x000fe20007ffe0ff */
[----:B------:R-:W-:Y:S01]  /*61b0*/  @!P0 IMAD R0, R9, R12, R0 ;  /* 0x0000000c09008224 */ /* 0x000fe200078e0200 */
[----:B------:R-:W-:Y:S01]  /*61c0*/  IADD3 R9, PT, PT, -R8, RZ, RZ ;  /* 0x000000ff08097210 */ /* 0x000fe20007ffe1ff */
[--C-:B------:R-:W-:Y:S02]  /*61d0*/  IMAD.MOV R12, RZ, RZ, -R2.reuse ;  /* 0x000000ffff0c7224 */ /* 0x100fe400078e0a02 */
[----:B------:R-:W-:Y:S02]  /*61e0*/  @!P0 IMAD R8, R13, R40, R2 ;  /* 0x000000280d088224 */ /* 0x000fe400078e0202 */
[----:B------:R-:W-:Y:S02]  /*61f0*/  @!P0 IMAD.MOV.U32 R2, RZ, RZ, R0 ;  /* 0x000000ffff028224 */ /* 0x000fe400078e0000 */
[----:B------:R-:W-:Y:S02]  /*6200*/  IMAD R11, R3, R12, R11 ;  /* 0x0000000c030b7224 */ /* 0x000fe400078e020b */
[----:B------:R-:W-:Y:S02]  /*6210*/  IMAD R10, R6, R9, R10 ;  /* 0x00000009060a7224 */ /* 0x000fe400078e020a */
[----:B------:R-:W-:Y:S02]  /*6220*/  IMAD R11, R2, R3, R11 ;  /* 0x00000003020b7224 */ /* 0x000fe400078e020b */
[----:B------:R-:W-:Y:S02]  /*6230*/  IMAD R10, R8, R6, R10 ;  /* 0x00000006080a7224 */ /* 0x000fe400078e020a */
.L_x_130:
[----:B------:R-:W-:Y:S05]  /*6240*/  BRA.U UP1, `(.L_x_131) ;  /* 0x0000000101107547 */ /* 0x000fea000b800000 */
[----:B------:R-:W-:Y:S04]  /*6250*/  MOV R2, UR7 ;  /* 0x0000000700027c02 */ /* 0x000fe80008000f00 */
[----:B------:R-:W-:Y:S04]  /*6260*/  SHF.L.U32 R2, R2, 0x1f, RZ ;  /* 0x0000001f02027819 */ /* 0x000fe800000006ff */
[----:B------:R-:W2:Y:S02]  /*6270*/  SYNCS.PHASECHK.TRANS64.TRYWAIT P0, [UR6+0x308], R2 ;  /* 0x00030802ff0075a7 */ /* 0x000ea40008001106 */
[----:B--2---:R-:W-:Y:S05]  /*6280*/  @!P0 BRA `(.L_x_132) ;  /* 0x0000003c00108947 */ /* 0x004fea0003800000 */
.L_x_131:
[----:B------:R-:W-:Y:S05]  /*6290*/  BRA.U !UP3, `(.L_x_133) ;  /* 0x000000010b347547 */ /* 0x000fea000b800000 */
[----:B------:R-:W-:Y:S01]  /*62a0*/  UPLOP3.LUT UP0, UPT, UPT, UPT, UP2, 0x80, 0x8 ;  /* 0x000000000008789c */ /* 0x000fe20003f0f020 */
[----:B--2---:R-:W-:Y:S02]  /*62b0*/  HFMA2 R0, -RZ, RZ, 0, 5.9604644775390625e-08 ;  /* 0x00000001ff007431 */ /* 0x004fe400000001ff */
[----:B------:R-:W-:Y:S03]  /*62c0*/  IMAD.MOV.U32 R98, RZ, RZ, 0x1 ;  /* 0x00000001ff627424 */ /* 0x000fe600078e00ff */
[----:B------:R-:W-:Y:S05]  /*62d0*/  PLOP3.LUT P0, PT, PT, PT, UP0, 0x80, 0x8 ;  /* 0x000000000008781c */ /* 0x000fea0003f0f008 */
[----:B------:R-:W2:Y:S01]  /*62e0*/  @UP0 LDCU.64 UR10, c[0x0][0x888] ;  /* 0x00011100ff0a07ac */ /* 0x000ea20008000a00 */
[----:B------:R-:W-:Y:S07]  /*62f0*/  @UP0 UIMAD UR8, UR36, UR4, URZ ;  /* 0x00000004240802a4 */ /* 0x000fee000f8e02ff */
[----:B------:R-:W-:Y:S01]  /*6300*/  @!P0 PRMT R98, R0, 0x7610, R98 ;  /* 0x0000761000628816 */ /* 0x000fe20000000062 */
[----:B--2---:R-:W-:Y:S03]  /*6310*/  @UP0 UIMAD.WIDE UR10, UR8, 0x4, UR10 ;  /* 0x00000004080a08a5 */ /* 0x004fe6000f8e020a */
[----:B------:R-:W2:Y:S03]  /*6320*/  @!UP0 LDCU UR8, c[0x0][0x880] ;  /* 0x00011000ff0887ac */ /* 0x000ea60008000800 */
[----:B-----5:R-:W-:Y:S01]  /*6330*/  IMAD.U32 R48, RZ, RZ, UR10 ;  /* 0x0000000aff307e24 */ /* 0x020fe2000f8e00ff */
[----:B------:R-:W-:Y:S05]  /*6340*/  MOV R49, UR11 ;  /* 0x0000000b00317c02 */ /* 0x000fea0008000f00 */
[----:B------:R4:W5:Y:S02]  /*6350*/  @P0 LDG.E R48, desc[UR40][R48.64] ;  /* 0x0000002830300981 */ /* 0x000964000c1e1900 */
[----:B--2-4-:R-:W-:Y:S07]  /*6360*/  @!P0 IMAD.U32 R48, RZ, RZ, UR8 ;  /* 0x00000008ff308e24 */ /* 0x014fee000f8e00ff */
.L_x_133:
[----:B-----5:R-:W-:Y:S01]  /*6370*/  @!P4 FSETP.EQ.AND P5, PT, R48, RZ, PT ;  /* 0x000000ff3000c20b */ /* 0x020fe20003fa2000 */
[----:B------:R-:W-:Y:S01]  /*6380*/  @!UPT UIADD3 URZ, UPT, UPT, URZ, URZ, URZ ;  /* 0x000000fffffff290 */ /* 0x000fe2000fffe0ff */
[----:B------:R-:W-:Y:S11]  /*6390*/  @!P4 BRA `(.L_x_134) ;  /* 0x000000000014c947 */ /* 0x000ff60003800000 */
[----:B------:R-:W-:Y:S02]  /*63a0*/  LOP3.LUT P0, RZ, R98, 0xff, RZ, 0xc0, !PT ;  /* 0x000000ff62ff7812 */ /* 0x000fe4000780c0ff */
[----:B------:R-:W-:Y:S04]  /*63b0*/  PLOP3.LUT P5, PT, PT, PT, UP0, 0x80, 0x8 ;  /* 0x000000000008781c */ /* 0x000fe80003faf008 */
[----:B------:R-:W-:Y:S07]  /*63c0*/  PLOP3.LUT P5, PT, P5, PT, PT, 0x8, 0x80 ;  /* 0x000000000080781c */ /* 0x000fee0002fae170 */
[----:B------:R-:W-:Y:S11]  /*63d0*/  @P0 FSETP.EQ.AND P5, PT, R48, RZ, PT ;  /* 0x000000ff3000020b */ /* 0x000ff60003fa2000 */
[----:B------:R-:W-:Y:S02]  /*63e0*/  @!UPT UIADD3 URZ, UPT, UPT, URZ, URZ, URZ ;  /* 0x000000fffffff290 */ /* 0x000fe4000fffe0ff */
.L_x_134:
[----:B------:R-:W4:Y:S01]  /*63f0*/  LDC.64 R8, c[0x0][0xb10] ;  /* 0x0002c400ff087b82 */ /* 0x000f220000000a00 */
[----:B------:R-:W-:Y:S01]  /*6400*/  ULEA UR13, UR15, UR6, 0x3 ;  /* 0x000000060f0d7291 */ /* 0x000fe2000f8e18ff */
[----:B------:R-:W-:Y:S01]  /*6410*/  SHF.L.U32 R30, R27, 0x1f, RZ ;  /* 0x0000001f1b1e7819 */ /* 0x000fe200000006ff */
[----:B------:R-:W-:Y:S01]  /*6420*/  VIADD R26, R26, 0x1 ;  /* 0x000000011a1a7836 */ /* 0x000fe20000000000 */
[----:B------:R-:W-:Y:S04]  /*6430*/  @P3 SHF.R.U32.HI R24, RZ, 0x10, R17 ;  /* 0x00000010ff183819 */ /* 0x000fe80000011611 */
[----:B------:R-:W5:Y:S02]  /*6440*/  LDC.64 R12, c[0x0][0xb18] ;  /* 0x0002c600ff0c7b82 */ /* 0x000f640000000a00 */
[----:B------:R-:W1:Y:S01]  /*6450*/  SYNCS.PHASECHK.TRANS64.TRYWAIT P4, [UR13+0x2f0], R30 ;  /* 0x0002f01eff0075a7 */ /* 0x000e62000808110d */
[C---:B----4-:R-:W-:Y:S05]  /*6460*/  @!P1 IMAD.HI.U32 R8, R11.reuse, R8, RZ ;  /* 0x000000080b089227 */ /* 0x050fea00078e00ff */
[----:B--2---:R-:W2:Y:S01]  /*6470*/  @!P1 LDC R0, c[0x0][0xb20] ;  /* 0x0002c800ff009b82 */ /* 0x004ea20000000800 */
[----:B------:R-:W-:Y:S01]  /*6480*/  @!P1 SHF.R.U32.HI R8, RZ, R9, R8 ;  /* 0x00000009ff089219 */ /* 0x000fe20000011608 */
[----:B-----5:R-:W-:Y:S01]  /*6490*/  @!P1 IMAD.HI.U32 R13, R10, R13, RZ ;  /* 0x0000000d0a0d9227 */ /* 0x020fe200078e00ff */
[----:B------:R-:W-:Y:S05]  /*64a0*/  @!P1 ISETP.NE.AND P0, PT, R12, 0x1, PT ;  /* 0x000000010c00980c */ /* 0x000fea0003f05270 */
[----:B------:R-:W4:Y:S01]  /*64b0*/  @!P1 LDC R2, c[0x0][0xb0c] ;  /* 0x0002c300ff029b82 */ /* 0x000f220000000800 */
[----:B--2---:R-:W-:Y:S02]  /*64c0*/  @!P1 SHF.R.U32.HI R0, RZ, R0, R13 ;  /* 0x00000000ff009219 */ /* 0x004fe4000001160d */
[----:B----4-:R-:W-:Y:S02]  /*64d0*/  @!P1 ISETP.NE.AND P2, PT, R2, 0x1, PT ;  /* 0x000000010200980c */ /* 0x010fe40003f45270 */
[----:B------:R-:W-:Y:S02]  /*64e0*/  @!P1 SEL R9, R10, R0, !P0 ;  /* 0x000000000a099207 */ /* 0x000fe40004000000 */
[----:B------:R-:W-:Y:S02]  /*64f0*/  ELECT P0, URZ, PT ;  /* 0x0000000000ff782f */ /* 0x000fe40003800000 */
[----:B------:R-:W-:Y:S05]  /*6500*/  @!P1 SEL R8, R11, R8, !P2 ;  /* 0x000000080b089207 */ /* 0x000fea0005000000 */
[----:B------:R-:W-:Y:S02]  /*6510*/  @!P1 IMAD.IADD R0, R9, 0x1, -R8 ;  /* 0x0000000109009824 */ /* 0x000fe400078e0a08 */
[----:B------:R-:W-:Y:S02]  /*6520*/  @!P1 IMAD.IADD R8, R8, 0x1, -R9 ;  /* 0x0000000108089824 */ /* 0x000fe400078e0a09 */
[----:B------:R-:W-:Y:S02]  /*6530*/  @!P1 IMAD R11, R0, R2, R11 ;  /* 0x00000002000b9224 */ /* 0x000fe400078e020b */
[----:B------:R-:W-:Y:S01]  /*6540*/  @!P1 IMAD R10, R8, R12, R10 ;  /* 0x0000000c080a9224 */ /* 0x000fe200078e020a */
[----:B-1----:R-:W-:Y:S06]  /*6550*/  @!P4 BRA `(.L_x_135) ;  /* 0x000000380074c947 */ /* 0x002fec0003800000 */
.L_x_280:
[----:B------:R-:W-:Y:S01]  /*6560*/  PLOP3.LUT P5, PT, P5, P0, PT, 0xf2, 0x2f ;  /* 0x00000000002f781c */ /* 0x000fe20002fa1e72 */
[----:B------:R-:W-:Y:S01]  /*6570*/  UMOV UR16, 0x0 ;  /* 0x0000000000107882 */ /* 0x000fe20000000000 */
[----:B------:R-:W-:Y:S01]  /*6580*/  UMOV UR17, 0x10000000 ;  /* 0x1000000000117882 */ /* 0x000fe20000000000 */
[----:B------:R-:W-:Y:S01]  /*6590*/  UMOV UR12, UR36 ;  /* 0x00000024000c7c82 */ /* 0x000fe20008000000 */
[----:B------:R-:W-:Y:S09]  /*65a0*/  @P3 R2UR UR36, R24 ;  /* 0x00000000182432ca */ /* 0x000ff200000e0000 */
[----:B------:R-:W-:Y:S01]  /*65b0*/  @!P5 IADD3 R2, P0, PT, R28, 0x580, RZ ;  /* 0x000005801c02d810 */ /* 0x000fe20007f1e0ff */
[----:B------:R-:W-:Y:S01]  /*65c0*/  @!P5 IMAD.SHL.U32 R97, R97, 0x20, RZ ;  /* 0x000000206161d824 */ /* 0x000fe200078e00ff */
[----:B------:R-:W-:Y:S01]  /*65d0*/  VOTEU.ALL UP1, P5 ;  /* 0x0000000000ff7886 */ /* 0x000fe20002820000 */
[----:B------:R-:W-:Y:S01]  /*65e0*/  @!P5 IMAD.SHL.U32 R96, R96, 0x80, RZ ;  /* 0x000000806060d824 */ /* 0x000fe200078e00ff */
[----:B------:R-:W-:Y:S01]  /*65f0*/  @!P5 R2UR UR9, R2 ;  /* 0x000000000209d2ca */ /* 0x000fe200000e0000 */
[----:B-1----:R-:W-:Y:S01]  /*6600*/  @!P5 IMAD.X R0, RZ, RZ, R29, P0 ;  /* 0x000000ffff00d224 */ /* 0x002fe200000e061d */
[----:B------:R-:W-:Y:S01]  /*6610*/  @!P5 R2UR UR10, R97 ;  /* 0x00000000610ad2ca */ /* 0x000fe200000e0000 */
[----:B------:R-:W-:Y:S01]  /*6620*/  @!UP1 ULEA UR14, UR15, UR6, 0xd ;  /* 0x000000060f0e9291 */ /* 0x000fe2000f8e68ff */
[----:B------:R-:W-:Y:S01]  /*6630*/  @!P5 R2UR UR11, R96 ;  /* 0x00000000600bd2ca */ /* 0x000fe200000e0000 */
[----:B------:R-:W-:Y:S01]  /*6640*/  UIADD3 UR15, UPT, UPT, UR15, 0x1, URZ ;  /* 0x000000010f0f7890 */ /* 0x000fe2000fffe0ff */
[----:B------:R-:W-:Y:S01]  /*6650*/  @!P5 R2UR UR8, R0 ;  /* 0x000000000008d2ca */ /* 0x000fe200000e0000 */
[----:B------:R-:W-:Y:S01]  /*6660*/  IMAD.IADD R97, R10, 0x1, R94 ;  /* 0x000000010a617824 */ /* 0x000fe200078e025e */
[C---:B------:R-:W-:Y:S01]  /*6670*/  ISETP.NE.AND P0, PT, R26.reuse, 0x2, PT ;  /* 0x000000021a00780c */ /* 0x040fe20003f05270 */
[----:B------:R-:W-:Y:S03]  /*6680*/  IMAD.IADD R96, R11, 0x1, R95 ;  /* 0x000000010b607824 */ /* 0x000fe600078e025f */
[----:B------:R-:W-:Y:S01]  /*6690*/  SEL R0, RZ, 0x1, P0 ;  /* 0x00000001ff007807 */ /* 0x000fe20000000000 */
[----:B------:R-:W-:Y:S01]  /*66a0*/  IMAD.U32 R8, RZ, RZ, UR9 ;  /* 0x00000009ff087e24 */ /* 0x000fe2000f8e00ff */
[----:B------:R-:W-:Y:S01]  /*66b0*/  UIADD3 UR9, UPT, UPT, UR13, 0x2e0, URZ ;  /* 0x000002e00d097890 */ /* 0x000fe2000fffe0ff */
[----:B------:R-:W-:Y:S02]  /*66c0*/  SEL R26, R26, RZ, P0 ;  /* 0x000000ff1a1a7207 */ /* 0x000fe40000000000 */
[----:B------:R-:W-:Y:S02]  /*66d0*/  LOP3.LUT R25, R25, R0, RZ, 0x3c, !PT ;  /* 0x0000000019197212 */ /* 0x000fe400078e3cff */
[----:B------:R-:W-:Y:S01]  /*66e0*/  IMAD.U32 R9, RZ, RZ, UR8 ;  /* 0x00000008ff097e24 */ /* 0x000fe2000f8e00ff */
[----:B------:R-:W-:Y:S01]  /*66f0*/  @!P5 R2UR UR18, R8 ;  /* 0x000000000812d2ca */ /* 0x000fe200000e0000 */
[----:B------:R-:W-:Y:S01]  /*6700*/  @!UP1 UIADD3 UR8, UPT, UPT, UR14, 0x400, URZ ;  /* 0x000004000e089890 */ /* 0x000fe2000fffe0ff */
[----:B------:R-:W-:Y:S02]  /*6710*/  VOTEU.ALL UP1, P5 ;  /* 0x0000000000ff7886 */ /* 0x000fe40002820000 */
[----:B------:R-:W-:Y:S01]  /*6720*/  @!P5 R2UR UR19, R9 ;  /* 0x000000000913d2ca */ /* 0x000fe200000e0000 */
[----:B------:R-:W-:Y:S11]  /*6730*/  UPRMT UR14, UR37, 0x654, UR9 ;  /* 0x00000654250e7896 */ /* 0x000ff60008000009 */
[----:B------:R-:W-:Y:S01]  /*6740*/  @!UPT UIADD3 URZ, UPT, UPT, URZ, URZ, URZ ;  /* 0x000000fffffff290 */ /* 0x000fe2000fffe0ff */
[----:B------:R2:W-:Y:S01]  /*6750*/  @!UP1 UTMALDG.3D [UR8], [UR18], desc[UR16] ;  /* 0x00001008120095b4 */ /* 0x0005e20008011000 */
[----:B------:R2:W-:Y:S01]  /*6760*/  @!P5 SYNCS.ARRIVE.TRANS64.RED.A0TR RZ, [UR13+0x2e0], R23 ;  /* 0x0002e017ffffd9a7 */ /* 0x0005e2000830040d */
[----:B------:R-:W-:Y:S04]  /*6770*/  UISETP.NE.AND UP1, UPT, UR15, 0x2, UPT ;  /* 0x000000020f00788c */ /* 0x000fe8000bf25270 */
[----:B------:R-:W-:Y:S02]  /*6780*/  USEL UR13, URZ, 0x1, UP1 ;  /* 0x00000001ff0d7887 */ /* 0x000fe40008800000 */
[----:B------:R-:W-:Y:S02]  /*6790*/  USEL UR15, UR15, URZ, UP1 ;  /* 0x000000ff0f0f7287 */ /* 0x000fe40008800000 */
[----:B------:R-:W-:Y:S02]  /*67a0*/  UPLOP3.LUT UP1, UPT, UPT, UPT, UPT, 0x80, 0x8 ;  /* 0x000000000008789c */ /* 0x000fe40003f2f070 */
[----:B------:R-:W-:Y:S01]  /*67b0*/  LOP3.LUT R27, R27, UR13, RZ, 0x3c, !PT ;  /* 0x0000000d1b1b7c12 */ /* 0x000fe2000f8e3cff */
[----:B------:R-:W-:Y:S01]  /*67c0*/  SYNCS.ARRIVE.TRANS64.RED.A1T0 RZ, [UR14], RZ ;  /* 0x000000ffffff79a7 */ /* 0x000fe2000810040e */
[----:B------:R-:W-:Y:S07]  /*67d0*/  @P3 BRA `(.L_x_136) ;  /* 0xfffffff400983947 */ /* 0x000fee000383ffff */
[----:B------:R-:W-:Y:S01]  /*67e0*/  UIADD3 UR6, UPT, UPT, UR6, 0x2f0, URZ ;  /* 0x000002f006067890 */ /* 0x000fe2000fffe0ff */
[----:B------:R-:W-:-:S03]  /*67f0*/  SHF.L.U32 R2, R27, 0x1f, RZ ;  /* 0x0000001f1b027819 */ /* 0x000fc600000006ff */
[----:B------:R-:W-:-:S09]  /*6800*/  ULEA UR4, UR15, UR6, 0x3 ;  /* 0x000000060f047291 */ /* 0x000fd2000f8e18ff */
[----:B------:R-:W1:Y:S02]  /*6810*/  SYNCS.PHASECHK.TRANS64.TRYWAIT P0, [UR4], R2 ;  /* 0x00000002ff0075a7 */ /* 0x000e640008001104 */
[----:B-1----:R-:W-:Y:S05]  /*6820*/  @!P0 BRA `(.L_x_137) ;  /* 0x0000003400d88947 */ /* 0x002fea0003800000 */
.L_x_282:
[----:B------:R-:W-:-:S04]  /*6830*/  UIADD3 UR5, UPT, UPT, UR15, 0x1, URZ ;  /* 0x000000010f057890 */ /* 0x000fc8000fffe0ff */
[----:B------:R-:W-:-:S04]  /*6840*/  UISETP.NE.AND UP0, UPT, UR5, 0x2, UPT ;  /* 0x000000020500788c */ /* 0x000fc8000bf05270 */
[----:B------:R-:W-:Y:S02]  /*6850*/  USEL UR4, URZ, 0x1, UP0 ;  /* 0x00000001ff047887 */ /* 0x000fe40008000000 */
[----:B------:R-:W-:-:S04]  /*6860*/  USEL UR5, UR5, URZ, UP0 ;  /* 0x000000ff05057287 */ /* 0x000fc80008000000 */
[----:B------:R-:W-:Y:S01]  /*6870*/  ULEA UR5, UR5, UR6, 0x3 ;  /* 0x0000000605057291 */ /* 0x000fe2000f8e18ff */
[----:B-1----:R-:W-:-:S04]  /*6880*/  LOP3.LUT R2, R27, UR4, RZ, 0x3c, !PT ;  /* 0x000000041b027c12 */ /* 0x002fc8000f8e3cff */
[----:B------:R-:W-:Y:S01]  /*6890*/  SHF.L.U32 R2, R2, 0x1f, RZ ;  /* 0x0000001f02027819 */ /* 0x000fe200000006ff */
[----:B------:R-:W-:-:S07]  /*68a0*/  IMAD.U32 R0, RZ, RZ, UR5 ;  /* 0x00000005ff007e24 */ /* 0x000fce000f8e00ff */
.L_x_138:
[----:B-1----:R1:W4:Y:S02]  /*68b0*/  SYNCS.PHASECHK.TRANS64.TRYWAIT P0, [R0+URZ], R2 ;  /* 0x00000002000075a7 */ /* 0x00232400080011ff */
[----:B----4-:R-:W-:Y:S05]  /*68c0*/  @!P0 NANOSLEEP.SYNCS 0x989680 ;  /* 0x009896800000895d */ /* 0x010fea0003900000 */
[----:B------:R-:W4:Y:S02]  /*68d0*/  @!P0 SYNCS.PHASECHK.TRANS64 P0, [R0+URZ], R2 ;  /* 0x00000002000085a7 */ /* 0x000f2400080010ff */
[----:B--2-4-:R-:W-:Y:S05]  /*68e0*/  @P0 EXIT ;  /* 0x000000000000094d */ /* 0x014fea0003800000 */
[----:B------:R-:W-:Y:S05]  /*68f0*/  BRA `(.L_x_138) ;  /* 0xfffffffc00ec7947 */ /* 0x000fea000383ffff */
.L_x_128:
[----:B------:R-:W-:-:S06]  /*6900*/  UISETP.GE.AND UP1, UPT, UR10, 0x4, UPT ;  /* 0x000000040a00788c */ /* 0x000fcc000bf26270 */
[----:B------:R-:W-:-:S13]  /*6910*/  PLOP3.LUT P0, PT, PT, PT, UP1, 0x80, 0x8 ;  /* 0x000000000008781c */ /* 0x000fda0003f0f018 */
[----:B------:R-:W-:Y:S05]  /*6920*/  @!P0 EXIT ;  /* 0x000000000000894d */ /* 0x000fea0003800000 */
[----:B------:R-:W-:Y:S01]  /*6930*/  BAR.SYNC.DEFER_BLOCKING 0x6, 0xa0 ;  /* 0x0182800000007b1d */ /* 0x000fe20000010000 */
[C---:B------:R-:W-:Y:S01]  /*6940*/  IMAD.SHL.U32 R2, R112.reuse, 0x20, RZ ;  /* 0x0000002070027824 */ /* 0x040fe200078e00ff */
[C---:B------:R-:W-:Y:S01]  /*6950*/  LOP3.LUT R110, R112.reuse, 0x2, RZ, 0xc0, !PT ;  /* 0x00000002706e7812 */ /* 0x040fe200078ec0ff */
[C---:B------:R-:W-:Y:S01]  /*6960*/  IMAD.SHL.U32 R111, R112.reuse, 0x4, RZ ;  /* 0x00000004706f7824 */ /* 0x040fe200078e00ff */
[C---:B------:R-:W-:Y:S01]  /*6970*/  LOP3.LUT R113, R112.reuse, 0x60, RZ, 0xc0, !PT ;  /* 0x0000006070717812 */ /* 0x040fe200078ec0ff */
[----:B------:R-:W-:Y:S01]  /*6980*/  IMAD.U32 R46, R112, 0x10000, RZ ;  /* 0x00010000702e7824 */ /* 0x000fe200078e00ff */
[----:B------:R-:W-:Y:S02]  /*6990*/  UMOV UR42, 0x400 ;  /* 0x00000400002a7882 */ /* 0x000fe40000000000 */
[----:B------:R-:W1:Y:S01]  /*69a0*/  LDC R102, c[0x0][0x370] ;  /* 0x0000dc00ff667b82 */ /* 0x000e620000000800 */
[----:B------:R-:W-:Y:S01]  /*69b0*/  ULEA UR42, UR37, UR42, 0x18 ;  /* 0x0000002a252a7291 */ /* 0x000fe2000f8ec0ff */
[----:B------:R-:W-:Y:S01]  /*69c0*/  LOP3.LUT R3, R2, 0xc0, RZ, 0xc0, !PT ;  /* 0x000000c002037812 */ /* 0x000fe200078ec0ff */
[----:B------:R-:W-:Y:S01]  /*69d0*/  IMAD.MOV R110, RZ, RZ, -R110 ;  /* 0x000000ffff6e7224 */ /* 0x000fe200078e0a6e */
[----:B------:R-:W-:Y:S01]  /*69e0*/  LOP3.LUT R112, R112, 0x4, RZ, 0xc0, !PT ;  /* 0x0000000470707812 */ /* 0x000fe200078ec0ff */
[----:B------:R-:W-:Y:S01]  /*69f0*/  UIADD3 UR44, UPT, UPT, UR42, 0x400, URZ ;  /* 0x000004002a2c7890 */ /* 0x000fe2000fffe0ff */
[----:B------:R-:W-:Y:S01]  /*6a00*/  LOP3.LUT R111, R3, 0x18, R111, 0xf8, !PT ;  /* 0x00000018036f7812 */ /* 0x000fe200078ef86f */
[----:B------:R-:W-:Y:S01]  /*6a10*/  HFMA2 R45, -RZ, RZ, 0, 0 ;  /* 0x00000000ff2d7431 */ /* 0x000fe200000001ff */
[----:B------:R-:W2:Y:S01]  /*6a20*/  LDC R42, c[0x0][0xb0c] ;  /* 0x0002c300ff2a7b82 */ /* 0x000ea20000000800 */
[----:B------:R-:W-:Y:S01]  /*6a30*/  LOP3.LUT R46, R46, 0x600000, RZ, 0xc0, !PT ;  /* 0x006000002e2e7812 */ /* 0x000fe200078ec0ff */
[----:B------:R-:W-:Y:S01]  /*6a40*/  IMAD.MOV R109, RZ, RZ, -R112 ;  /* 0x000000ffff6d7224 */ /* 0x000fe200078e0a70 */
[----:B------:R-:W-:Y:S01]  /*6a50*/  LOP3.LUT R111, R111, 0xf20, R2, 0xf8, !PT ;  /* 0x00000f206f6f7812 */ /* 0x000fe200078ef802 */
[----:B------:R-:W-:Y:S01]  /*6a60*/  IMAD.MOV.U32 R108, RZ, RZ, 0x1 ;  /* 0x00000001ff6c7424 */ /* 0x000fe200078e00ff */
[----:B------:R-:W-:Y:S01]  /*6a70*/  CS2R R106, SRZ ;  /* 0x00000000006a7805 */ /* 0x000fe2000001ff00 */
[----:B------:R-:W-:Y:S01]  /*6a80*/  IMAD.MOV.U32 R120, RZ, RZ, RZ ;  /* 0x000000ffff787224 */ /* 0x000fe200078e00ff */
[----:B------:R-:W-:Y:S01]  /*6a90*/  CS2R R104, SRZ ;  /* 0x0000000000687805 */ /* 0x000fe2000001ff00 */
[----:B------:R-:W3:Y:S01]  /*6aa0*/  LDC R100, c[0x0][0xb20] ;  /* 0x0002c800ff647b82 */ /* 0x000ee20000000800 */
[----:B------:R-:W4:Y:S01]  /*6ab0*/  LDS R0, [UR42+0x3c0] ;  /* 0x0003c02aff007984 */ /* 0x000f220008000800 */
[----:B------:R-:W-:Y:S01]  /*6ac0*/  SHF.L.U32 R110, R110, 0x4, RZ ;  /* 0x000000046e6e7819 */ /* 0x000fe200000006ff */
[----:B------:R-:W-:Y:S01]  /*6ad0*/  IMAD.SHL.U32 R109, R109, 0x10, RZ ;  /* 0x000000106d6d7824 */ /* 0x000fe200078e00ff */
[----:B------:R-:W-:Y:S01]  /*6ae0*/  LEA R111, R111, UR44, 0x1 ;  /* 0x0000002c6f6f7c11 */ /* 0x000fe2000f8e08ff */
[----:B------:R-:W1:Y:S03]  /*6af0*/  LDCU.64 UR46, c[0x0][0x348] ;  /* 0x00006900ff2e77ac */ /* 0x000e660008000a00 */
[----:B------:R-:W1:Y:S01]  /*6b00*/  LDC R41, c[0x0][0xb30] ;  /* 0x0002cc00ff297b82 */ /* 0x000e620000000800 */
[----:B------:R-:W1:Y:S01]  /*6b10*/  LDCU.64 UR38, c[0x0][0x888] ;  /* 0x00011100ff2677ac */ /* 0x000e620008000a00 */
[----:B------:R-:W-:-:S06]  /*6b20*/  UMOV UR43, URZ ;  /* 0x000000ff002b7c82 */ /* 0x000fcc0008000000 */
[----:B------:R-:W1:Y:S08]  /*6b30*/  LDC.64 R92, c[0x0][0xb10] ;  /* 0x0002c400ff5c7b82 */ /* 0x000e700000000a00 */
[----:B------:R-:W1:Y:S08]  /*6b40*/  LDC.64 R38, c[0x0][0xb18] ;  /* 0x0002c600ff267b82 */ /* 0x000e700000000a00 */
[----:B------:R-:W1:Y:S08]  /*6b50*/  LDC.64 R88, c[0x0][0x888] ;  /* 0x00022200ff587b82 */ /* 0x000e700000000a00 */
[----:B------:R-:W1:Y:S01]  /*6b60*/  LDC.64 R36, c[0x0][0xb28] ;  /* 0x0002ca00ff247b82 */ /* 0x000e620000000a00 */
[----:B----4-:R-:W-:-:S07]  /*6b70*/  IMAD.IADD R46, R0, 0x1, R46 ;  /* 0x00000001002e7824 */ /* 0x010fce00078e022e */
[----:B------:R-:W4:Y:S08]  /*6b80*/  LDC.64 R90, c[0x0][0x890] ;  /* 0x00022400ff5a7b82 */ /* 0x000f300000000a00 */
[----:B------:R-:W1:Y:S08]  /*6b90*/  LDC.64 R86, c[0x0][0x8b0] ;  /* 0x00022c00ff567b82 */ /* 0x000e700000000a00 */
[----:B------:R-:W1:Y:S08]  /*6ba0*/  LDC.64 R84, c[0x0][0x8a8] ;  /* 0x00022a00ff547b82 */ /* 0x000e700000000a00 */
[----:B--23--:R-:W1:Y:S02]  /*6bb0*/  LDC R101, c[0x0][0x374] ;  /* 0x0000dd00ff657b82 */ /* 0x00ce640000000800 */
.L_x_158:
[----:B------:R-:W-:Y:S02]  /*6bc0*/  LEA R0, R120, UR42, 0x3 ;  /* 0x0000002a78007c11 */ /* 0x000fe4000f8e18ff */
[----:B------:R-:W-:Y:S02]  /*6bd0*/  SHF.L.U32 R2, R106, 0x1f, RZ ;  /* 0x0000001f6a027819 */ /* 0x000fe400000006ff */
[----:B-1----:R-:W-:Y:S02]  /*6be0*/  LEA R16, R120, UR42, 0x4 ;  /* 0x0000002a78107c11 */ /* 0x002fe4000f8e20ff */
[----:B--2---:R-:W2:Y:S02]  /*6bf0*/  SYNCS.PHASECHK.TRANS64.TRYWAIT P0, [R0+URZ+0x310], R2 ;  /* 0x00031002000075a7 */ /* 0x004ea400080011ff */
[----:B--2---:R-:W-:Y:S05]  /*6c00*/  @!P0 BRA `(.L_x_139) ;  /* 0x0000003000f88947 */ /* 0x004fea0003800000 */
.L_x_283:
[----:B------:R-:W3:Y:S01]  /*6c10*/  LDC.64 R10, c[0x0][0xb10] ;  /* 0x0002c400ff0a7b82 */ /* 0x000ee20000000a00 */
[----:B------:R-:W4:Y:S01]  /*6c20*/  LDS.128 R16, [R16+0x3a0] ;  /* 0x0003a00010107984 */ /* 0x000f220000000c00 */
[----:B-1----:R-:W-:Y:S01]  /*6c30*/  ISETP.NE.AND P1, PT, R41, 0x1, PT ;  /* 0x000000012900780c */ /* 0x002fe20003f25270 */
[----:B--2---:R-:W-:Y:S01]  /*6c40*/  VIADD R0, R0, 0x320 ;  /* 0x0000032000007836 */ /* 0x004fe20000000000 */
[----:B------:R-:W-:Y:S04]  /*6c50*/  ISETP.GE.AND P0, PT, R40, 0x1, PT ;  /* 0x000000012800780c */ /* 0x000fe80003f06270 */
[----:B------:R-:W1:Y:S01]  /*6c60*/  LDC.64 R8, c[0x0][0xb18] ;  /* 0x0002c600ff087b82 */ /* 0x000e620000000a00 */
[----:B------:R-:W-:Y:S01]  /*6c70*/  PRMT R0, RZ, 0x654, R0 ;  /* 0x00000654ff007816 */ /* 0x000fe20000000000 */
[----:B------:R-:W-:Y:S01]  /*6c80*/  @!PT LDS RZ, [RZ] ;  /* 0x00000000fffff984 */ /* 0x000fe20000000800 */
[----:B------:R-:W-:Y:S01]  /*6c90*/  @!PT LDS RZ, [RZ] ;  /* 0x00000000fffff984 */ /* 0x000fe20000000800 */
[----:B------:R-:W-:Y:S01]  /*6ca0*/  @!PT LDS RZ, [RZ] ;  /* 0x00000000fffff984 */ /* 0x000fe20000000800 */
[----:B------:R-:W-:Y:S01]  /*6cb0*/  @!PT LDS RZ, [RZ] ;  /* 0x00000000fffff984 */ /* 0x000fe20000000800 */
[----:B------:R2:W-:Y:S06]  /*6cc0*/  MEMBAR.ALL.CTA ;  /* 0x0000000000007992 */ /* 0x0005ec0000008000 */
[----:B--2---:R-:W2:Y:S01]  /*6cd0*/  FENCE.VIEW.ASYNC.S ;  /* 0x00000000000073c6 */ /* 0x004ea20000000000 */
[----:B------:R-:W1:Y:S08]  /*6ce0*/  @!P1 LDC R12, c[0x0][0xb20] ;  /* 0x0002c800ff0c9b82 */ /* 0x000e700000000800 */
[----:B------:R-:W1:Y:S01]  /*6cf0*/  @!P1 LDC R7, c[0x0][0xb0c] ;  /* 0x0002c300ff079b82 */ /* 0x000e620000000800 */
[----:B--2---:R2:W-:Y:S01]  /*6d00*/  SYNCS.ARRIVE.TRANS64.RED.A1T0 RZ, [R0+URZ], RZ ;  /* 0x000000ff00ff79a7 */ /* 0x0045e200081004ff */
[----:B----4-:R-:W-:Y:S04]  /*6d10*/  LOP3.LUT P4, RZ, R18, 0x1, RZ, 0xc0, !PT ;  /* 0x0000000112ff7812 */ /* 0x010fe8000788c0ff */
[----:B------:R-:W-:Y:S09]  /*6d20*/  P2R R114, PR, RZ, 0x10 ;  /* 0x00000010ff727803 */ /* 0x000ff20000000000 */
[----:B------:R-:W-:Y:S02]  /*6d30*/  @P4 MOV R44, R16 ;  /* 0x00000010002c4202 */ /* 0x000fe40000000f00 */
[----:B------:R-:W-:Y:S01]  /*6d40*/  @P4 LOP3.LUT R43, R17, 0xffff, RZ, 0xc0, !PT ;  /* 0x0000ffff112b4812 */ /* 0x000fe200078ec0ff */
[----:B--23--:R-:W-:Y:S06]  /*6d50*/  @!P0 BRA `(.L_x_140) ;  /* 0x0000000000a48947 */ /* 0x00cfec0003800000 */
[-C--:B------:R-:W-:Y:S01]  /*6d60*/  IMAD.HI.U32 R0, R101, R39.reuse, RZ ;  /* 0x0000002765007227 */ /* 0x080fe200078e00ff */
[----:B------:R-:W-:Y:S02]  /*6d70*/  ISETP.NE.AND P0, PT, R38, 0x1, PT ;  /* 0x000000012600780c */ /* 0x000fe40003f05270 */
[----:B------:R-:W-:Y:S01]  /*6d80*/  ISETP.NE.AND P2, PT, R40, 0x1, PT ;  /* 0x000000012800780c */ /* 0x000fe20003f45270 */
[----:B------:R-:W-:Y:S01]  /*6d90*/  IMAD.HI.U32 R4, R102, R92, RZ ;  /* 0x0000005c66047227 */ /* 0x000fe200078e00ff */
[----:B------:R-:W-:Y:S02]  /*6da0*/  SHF.R.U32.HI R0, RZ, R100, R0 ;  /* 0x00000064ff007219 */ /* 0x000fe40000011600 */
[----:B------:R-:W-:Y:S01]  /*6db0*/  ISETP.NE.AND P3, PT, R42, 0x1, PT ;  /* 0x000000012a00780c */ /* 0x000fe20003f65270 */
[----:B------:R-:W-:Y:S01]  /*6dc0*/  IMAD.HI.U32 R6, R43, R39, RZ ;  /* 0x000000272b067227 */ /* 0x000fe200078e00ff */
[-C--:B------:R-:W-:Y:S02]  /*6dd0*/  SHF.R.U32.HI R4, RZ, R93.reuse, R4 ;  /* 0x0000005dff047219 */ /* 0x080fe40000011604 */
        /* <DEDUP_REMOVED lines=14> */
[C---:B------:R-:W-:Y:S03]  /*6ec0*/  IMAD.HI.U32 R0, R3.reuse, R36, RZ ;  /* 0x0000002403007227 */ /* 0x040fe600078e00ff */
[C---:B------:R-:W-:Y:S02]  /*6ed0*/  ISETP.GE.OR P0, PT, R2.reuse, R5, P0 ;  /* 0x000000050200720c */ /* 0x040fe40000706670 */
[----:B------:R-:W-:Y:S04]  /*6ee0*/  SHF.R.U32.HI R0, RZ, R37, R0 ;  /* 0x00000025ff007219 */ /* 0x000fe80000011600 */
[C---:B------:R-:W-:Y:S05]  /*6ef0*/  SEL R6, R3.reuse, R0, !P2 ;  /* 0x0000000003067207 */ /* 0x040fea0005000000 */
        /* <DEDUP_REMOVED lines=14> */
[----:B------:R-:W-:Y:S07]  /*6fe0*/  IMAD R43, R3, R38, R43 ;  /* 0x00000026032b7224 */ /* 0x000fee00078e022b */
.L_x_140:
[----:B------:R-:W-:Y:S01]  /*6ff0*/  @!P1 IMAD.HI.U32 R0, R44, R10, RZ ;  /* 0x0000000a2c009227 */ /* 0x000fe200078e00ff */
[----:B-1----:R-:W-:Y:S01]  /*7000*/  @!P1 ISETP.NE.AND P0, PT, R8, 0x1, PT ;  /* 0x000000010800980c */ /* 0x002fe20003f05270 */
[----:B------:R-:W-:Y:S01]  /*7010*/  ULOP3.LUT UP0, URZ, UR44, 0x1b0, URZ, 0xc0, !UPT ;  /* 0x000001b02cff7892 */ /* 0x000fe2000f80c0ff */
[----:B------:R-:W-:Y:S01]  /*7020*/  @!P1 ISETP.NE.AND P2, PT, R7, 0x1, PT ;  /* 0x000000010700980c */ /* 0x000fe20003f45270 */
[C---:B------:R-:W-:Y:S01]  /*7030*/  @!P1 IMAD.HI.U32 R2, R43.reuse, R9, RZ ;  /* 0x000000092b029227 */ /* 0x040fe200078e00ff */
[----:B------:R-:W-:Y:S02]  /*7040*/  @!P1 SHF.R.U32.HI R0, RZ, R11, R0 ;  /* 0x0000000bff009219 */ /* 0x000fe40000011600 */
[----:B------:R-:W-:Y:S01]  /*7050*/  @P4 SHF.R.U32.HI R103, RZ, 0x10, R17 ;  /* 0x00000010ff674819 */ /* 0x000fe20000011611 */
[----:B------:R-:W-:Y:S01]  /*7060*/  VIADD R120, R120, 0x1 ;  /* 0x0000000178787836 */ /* 0x000fe20000000000 */
[----:B------:R-:W-:Y:S02]  /*7070*/  @!P1 SHF.R.U32.HI R2, RZ, R12, R2 ;  /* 0x0000000cff029219 */ /* 0x000fe40000011602 */
[----:B------:R-:W-:Y:S02]  /*7080*/  @!P1 SEL R3, R44, R0, !P2 ;  /* 0x000000002c039207 */ /* 0x000fe40005000000 */
[----:B------:R-:W-:Y:S05]  /*7090*/  @!P1 SEL R2, R43, R2, !P0 ;  /* 0x000000022b029207 */ /* 0x000fea0004000000 */
[----:B------:R-:W-:Y:S02]  /*70a0*/  @!P1 IMAD.IADD R0, R2, 0x1, -R3 ;  /* 0x0000000102009824 */ /* 0x000fe400078e0a03 */
[----:B------:R-:W-:Y:S02]  /*70b0*/  @!P1 IMAD.IADD R2, R3, 0x1, -R2 ;  /* 0x0000000103029824 */ /* 0x000fe400078e0a02 */
[----:B------:R-:W-:Y:S02]  /*70c0*/  @!P1 IMAD R44, R0, R7, R44 ;  /* 0x00000007002c9224 */ /* 0x000fe400078e022c */
[----:B------:R-:W-:Y:S01]  /*70d0*/  @!P1 IMAD R43, R2, R8, R43 ;  /* 0x00000008022b9224 */ /* 0x000fe200078e022b */
[----:B------:R-:W-:Y:S06]  /*70e0*/  BRA.U !UP0, `(.L_x_141) ;  /* 0x00000001087c7547 */ /* 0x000fec000b800000 */
[----:B------:R-:W1:Y:S01]  /*70f0*/  LDCU.64 UR8, c[0x4][0x80] ;  /* 0x01001000ff0877ac */ /* 0x000e620008000a00 */
[----:B------:R-:W-:Y:S01]  /*7100*/  MOV R2, 0x0 ;  /* 0x0000000000027802 */ /* 0x000fe20000000f00 */
[----:B------:R-:W-:Y:S02]  /*7110*/  HFMA2 R12, -RZ, RZ, 0, 5.9604644775390625e-08 ;  /* 0x00000001ff0c7431 */ /* 0x000fe400000001ff */
[----:B------:R-:W-:Y:S01]  /*7120*/  IMAD.MOV.U32 R8, RZ, RZ, 0x70 ;  /* 0x00000070ff087424 */ /* 0x000fe200078e00ff */
[----:B------:R2:W3:Y:S01]  /*7130*/  LDC.64 R14, c[0x4][R2] ;  /* 0x01000000020e7b82 */ /* 0x0004e20000000a00 */
[----:B------:R-:W4:Y:S01]  /*7140*/  LDCU.64 UR6, c[0x4][0x88] ;  /* 0x01001100ff0677ac */ /* 0x000f220008000a00 */
[----:B------:R-:W-:Y:S01]  /*7150*/  IMAD.MOV.U32 R13, RZ, RZ, RZ ;  /* 0x000000ffff0d7224 */ /* 0x000fe200078e00ff */
[----:B------:R-:W2:Y:S01]  /*7160*/  LDCU.64 UR4, c[0x4][0x8] ;  /* 0x01000100ff0477ac */ /* 0x000ea20008000a00 */
[----:B-1----:R-:W-:Y:S01]  /*7170*/  MOV R5, UR9 ;  /* 0x0000000900057c02 */ /* 0x002fe20008000f00 */
[----:B------:R-:W-:Y:S01]  /*7180*/  IMAD.U32 R4, RZ, RZ, UR8 ;  /* 0x00000008ff047e24 */ /* 0x000fe2000f8e00ff */
[----:B----4-:R-:W-:Y:S01]  /*7190*/  MOV R7, UR7 ;  /* 0x0000000700077c02 */ /* 0x010fe20008000f00 */
[----:B------:R-:W-:Y:S01]  /*71a0*/  IMAD.U32 R6, RZ, RZ, UR6 ;  /* 0x00000006ff067e24 */ /* 0x000fe2000f8e00ff */
[----:B--2---:R-:W-:Y:S01]  /*71b0*/  MOV R11, UR5 ;  /* 0x00000005000b7c02 */ /* 0x004fe20008000f00 */
[----:B------:R-:W-:Y:S02]  /*71c0*/  IMAD.U32 R10, RZ, RZ, UR4 ;  /* 0x00000004ff0a7e24 */ /* 0x000fe4000f8e00ff */
[----:B------:R-:W-:Y:S07]  /*71d0*/  LEPC R20, `(.L_x_142) ;  /* 0x000000001014794e */ /* 0x000fee0000000000 */
[----:B---3-5:R-:W-:Y:S05]  /*71e0*/  CALL.ABS.NOINC R14 ;  /* 0x000000000e007343 */ /* 0x028fea0003c00000 */
.L_x_142:
[----:B------:R-:W1:Y:S01]  /*71f0*/  LDCU.64 UR8, c[0x4][0x80] ;  /* 0x01001000ff0877ac */ /* 0x000e620008000a00 */
[----:B------:R-:W2:Y:S01]  /*7200*/  LDC.64 R2, c[0x4][R2] ;  /* 0x0100000002027b82 */ /* 0x000ea20000000a00 */
[----:B------:R-:W-:Y:S02]  /*7210*/  HFMA2 R12, -RZ, RZ, 0, 5.9604644775390625e-08 ;  /* 0x00000001ff0c7431 */ /* 0x000fe400000001ff */
[----:B------:R-:W-:Y:S02]  /*7220*/  IMAD.MOV.U32 R8, RZ, RZ, 0x70 ;  /* 0x00000070ff087424 */ /* 0x000fe400078e00ff */
[----:B------:R-:W-:Y:S01]  /*7230*/  IMAD.MOV.U32 R13, RZ, RZ, RZ ;  /* 0x000000ffff0d7224 */ /* 0x000fe200078e00ff */
[----:B------:R-:W3:Y:S01]  /*7240*/  LDCU.64 UR6, c[0x4][0x88] ;  /* 0x01001100ff0677ac */ /* 0x000ee20008000a00 */
[----:B------:R-:W4:Y:S01]  /*7250*/  LDCU.64 UR4, c[0x4][0x8] ;  /* 0x01000100ff0477ac */ /* 0x000f220008000a00 */
[----:B-1----:R-:W-:Y:S02]  /*7260*/  MOV R4, UR8 ;  /* 0x0000000800047c02 */ /* 0x002fe40008000f00 */
[----:B------:R-:W-:Y:S02]  /*7270*/  MOV R5, UR9 ;  /* 0x0000000900057c02 */ /* 0x000fe40008000f00 */
[----:B---3--:R-:W-:Y:S01]  /*7280*/  MOV R7, UR7 ;  /* 0x0000000700077c02 */ /* 0x008fe20008000f00 */
[----:B------:R-:W-:Y:S01]  /*7290*/  IMAD.U32 R6, RZ, RZ, UR6 ;  /* 0x00000006ff067e24 */ /* 0x000fe2000f8e00ff */
[----:B----4-:R-:W-:Y:S01]  /*72a0*/  MOV R11, UR5 ;  /* 0x00000005000b7c02 */ /* 0x010fe20008000f00 */
[----:B------:R-:W-:Y:S02]  /*72b0*/  IMAD.U32 R10, RZ, RZ, UR4 ;  /* 0x00000004ff0a7e24 */ /* 0x000fe4000f8e00ff */
[----:B------:R-:W-:Y:S07]  /*72c0*/  LEPC R20, `(.L_x_141) ;  /* 0x000000001014794e */ /* 0x000fee0000000000 */
[----:B--2---:R-:W-:Y:S05]  /*72d0*/  CALL.ABS.NOINC R2 ;  /* 0x0000000002007343 */ /* 0x004fea0003c00000 */
.L_x_141:
[----:B------:R-:W-:Y:S01]  /*72e0*/  ISETP.NE.U32.AND P2, PT, R90, RZ, PT ;  /* 0x000000ff5a00720c */ /* 0x000fe20003f45070 */
[----:B------:R-:W-:Y:S01]  /*72f0*/  UISETP.NE.AND UP1, UPT, UR45, URZ, UPT ;  /* 0x000000ff2d00728c */ /* 0x000fe2000bf25270 */
[----:B------:R-:W-:Y:S02]  /*7300*/  ISETP.NE.U32.AND P4, PT, R86, RZ, PT ;  /* 0x000000ff5600720c */ /* 0x000fe40003f85070 */
[----:B------:R-:W-:Y:S02]  /*7310*/  ISETP.NE.AND.EX P2, PT, R91, RZ, PT, P2 ;  /* 0x000000ff5b00720c */ /* 0x000fe40003f45320 */
[----:B------:R-:W-:Y:S02]  /*7320*/  PLOP3.LUT P1, PT, PT, PT, PT, 0x8, 0x80 ;  /* 0x000000000080781c */ /* 0x000fe40003f2e170 */
[----:B------:R-:W-:Y:S02]  /*7330*/  PLOP3.LUT P0, PT, PT, PT, UP1, 0x80, 0x8 ;  /* 0x000000000008781c */ /* 0x000fe40003f0f018 */
[----:B------:R-:W-:Y:S02]  /*7340*/  ISETP.NE.AND.EX P4, PT, R87, RZ, PT, P4 ;  /* 0x000000ff5700720c */ /* 0x000fe40003f85340 */
[----:B------:R-:W1:Y:S09]  /*7350*/  @UP1 LDCU.64 UR4, c[0x0][0x888] ;  /* 0x00011100ff0417ac */ /* 0x000e720008000a00 */
[----:B------:R-:W-:Y:S01]  /*7360*/  @P0 PLOP3.LUT P1, PT, P2, PT, PT, 0x80, 0x8 ;  /* 0x000000000008081c */ /* 0x000fe2000172f070 */
[----:B-1----:R-:W-:Y:S04]  /*7370*/  @UP1 UISETP.NE.U32.AND UP0, UPT, UR4, URZ, UPT ;  /* 0x000000ff0400128c */ /* 0x002fe8000bf05070 */
[----:B------:R-:W-:Y:S04]  /*7380*/  @UP1 UISETP.NE.AND.EX UP0, UPT, UR5, URZ, UPT, UP0 ;  /* 0x000000ff0500128c */ /* 0x000fe8000bf05300 */
[----:B------:R-:W-:Y:S01]  /*7390*/  @UP1 USEL UR4, URZ, 0xffffffff, UP0 ;  /* 0xffffffffff041887 */ /* 0x000fe20008000000 */
[----:B------:R-:W-:Y:S11]  /*73a0*/  @!P2 BRA `(.L_x_143) ;  /* 0x00000000002ca947 */ /* 0x000ff60003800000 */
[----:B------:R-:W-:Y:S01]  /*73b0*/  ISETP.NE.U32.AND P3, PT, R88, RZ, PT ;  /* 0x000000ff5800720c */ /* 0x000fe20003f65070 */
[----:B------:R-:W-:Y:S03]  /*73c0*/  IMAD.MOV.U32 R98, RZ, RZ, 0x1 ;  /* 0x00000001ff627424 */ /* 0x000fe600078e00ff */
[----:B------:R-:W-:Y:S11]  /*73d0*/  ISETP.NE.AND.EX P3, PT, R89, RZ, PT, P3 ;  /* 0x000000ff5900720c */ /* 0x000ff60003f65330 */
[----:B------:R-:W-:Y:S02]  /*73e0*/  @!UPT UIADD3 URZ, UPT, UPT, URZ, URZ, URZ ;  /* 0x000000fffffff290 */ /* 0x000fe4000fffe0ff */
[----:B------:R-:W1:Y:S01]  /*73f0*/  @P3 LDC.64 R2, c[0x0][0x888] ;  /* 0x00022200ff023b82 */ /* 0x000e620000000a00 */
[----:B------:R-:W-:Y:S04]  /*7400*/  @P3 IMAD R0, R90, UR36, RZ ;  /* 0x000000245a003c24 */ /* 0x000fe8000f8e02ff */
[----:B-1----:R-:W-:Y:S04]  /*7410*/  @P3 IMAD.WIDE R2, R0, 0x4, R2 ;  /* 0x0000000400023825 */ /* 0x002fe800078e0202 */
[----:B------:R-:W-:Y:S01]  /*7420*/  HFMA2 R0, -RZ, RZ, 0, 5.9604644775390625e-08 ;  /* 0x00000001ff007431 */ /* 0x000fe200000001ff */
[----:B-----5:R1:W5:Y:S04]  /*7430*/  @P3 LDG.E R48, desc[UR40][R2.64] ;  /* 0x0000002802303981 */ /* 0x020368000c1e1900 */
[----:B------:R-:W-:Y:S01]  /*7440*/  @!P3 PRMT R98, R0, 0x7610, R98 ;  /* 0x000076100062b816 */ /* 0x000fe20000000062 */
[----:B-1----:R-:W2:Y:S06]  /*7450*/  @!P3 LDC R48, c[0x0][0x880] ;  /* 0x00022000ff30bb82 */ /* 0x002eac0000000800 */
.L_x_143:
[----:B------:R-:W-:Y:S05]  /*7460*/  @!P4 BRA `(.L_x_144) ;  /* 0x000000000020c947 */ /* 0x000fea0003800000 */
[----:B------:R-:W-:Y:S04]  /*7470*/  ISETP.NE.U32.AND P3, PT, R84, RZ, PT ;  /* 0x000000ff5400720c */ /* 0x000fe80003f65070 */
[----:B------:R-:W-:Y:S11]  /*7480*/  ISETP.NE.AND.EX P3, PT, R85, RZ, PT, P3 ;  /* 0x000000ff5500720c */ /* 0x000ff60003f65330 */
[----:B------:R-:W-:Y:S02]  /*7490*/  @!UPT UIADD3 URZ, UPT, UPT, URZ, URZ, URZ ;  /* 0x000000fffffff290 */ /* 0x000fe4000fffe0ff */
[----:B------:R-:W1:Y:S01]  /*74a0*/  @P3 LDC.64 R2, c[0x0][0x8a8] ;  /* 0x00022a00ff023b82 */ /* 0x000e620000000a00 */
[----:B------:R-:W-:Y:S04]  /*74b0*/  @P3 IMAD R0, R86, UR36, RZ ;  /* 0x0000002456003c24 */ /* 0x000fe8000f8e02ff */
[----:B-1----:R-:W-:Y:S05]  /*74c0*/  @P3 IMAD.WIDE R2, R0, 0x4, R2 ;  /* 0x0000000400023825 */ /* 0x002fea00078e0202 */
[----:B-----5:R1:W5:Y:S02]  /*74d0*/  @P3 LDG.E R47, desc[UR40][R2.64] ;  /* 0x00000028022f3981 */ /* 0x020364000c1e1900 */
[----:B-1----:R-:W3:Y:S02]  /*74e0*/  @!P3 LDC R47, c[0x0][0x8a0] ;  /* 0x00022800ff2fbb82 */ /* 0x002ee40000000800 */
.L_x_144:
[----:B--2--5:R-:W-:Y:S01]  /*74f0*/  @P0 FSETP.NEU.AND P4, PT, R48, RZ, PT ;  /* 0x000000ff3000020b */ /* 0x024fe20003f8d000 */
[----:B------:R-:W-:Y:S01]  /*7500*/  IMAD.U32 R0, RZ, RZ, UR4 ;  /* 0x00000004ff007e24 */ /* 0x000fe2000f8e00ff */
[----:B------:R-:W-:Y:S01]  /*7510*/  @P0 LOP3.LUT P3, RZ, R98, 0xff, RZ, 0xc0, !PT ;  /* 0x000000ff62ff0812 */ /* 0x000fe2000786c0ff */
[C---:B------:R-:W-:Y:S01]  /*7520*/  IMAD.SHL.U32 R119, R105.reuse, 0x2000, RZ ;  /* 0x0000200069777824 */ /* 0x040fe200078e00ff */
[----:B------:R-:W-:Y:S01]  /*7530*/  @P0 SEL R2, RZ, 0xffffffff, P4 ;  /* 0xffffffffff020807 */ /* 0x000fe20002000000 */
[----:B------:R-:W-:Y:S01]  /*7540*/  BSSY B1, `(.L_x_145) ;  /* 0x0000039000017945 */ /* 0x000fe20003800000 */
[----:B------:R-:W-:Y:S01]  /*7550*/  LEA R3, R105, UR42, 0x3 ;  /* 0x0000002a69037c11 */ /* 0x000fe2000f8e18ff */
[----:B------:R-:W-:Y:S01]  /*7560*/  IMAD.IADD R118, R111, 0x1, R119 ;  /* 0x000000016f767824 */ /* 0x000fe200078e0277 */
[----:B------:R-:W-:Y:S02]  /*7570*/  @P1 SEL R2, R0, R2, !P3 ;  /* 0x0000000200021207 */ /* 0x000fe40005800000 */
[----:B------:R-:W-:Y:S02]  /*7580*/  CS2R R82, SRZ ;  /* 0x0000000000527805 */ /* 0x000fe4000001ff00 */
[----:B------:R-:W-:Y:S01]  /*7590*/  LOP3.LUT R0, R108, 0x1, RZ, 0x3c, !PT ;  /* 0x000000016c007812 */ /* 0x000fe200078e3cff */
[--C-:B------:R-:W-:Y:S01]  /*75a0*/  IMAD.IADD R117, R110, 0x1, R118.reuse ;  /* 0x000000016e757824 */ /* 0x100fe200078e0276 */
[----:B------:R-:W-:Y:S02]  /*75b0*/  @P0 LOP3.LUT R2, R2, 0x1, RZ, 0xc0, !PT ;  /* 0x0000000102020812 */ /* 0x000fe400078ec0ff */
[----:B------:R-:W-:Y:S02]  /*75c0*/  CS2R R80, SRZ ;  /* 0x0000000000507805 */ /* 0x000fe4000001ff00 */
[----:B------:R-:W-:Y:S02]  /*75d0*/  LEA R122, R45, UR42, 0x3 ;  /* 0x0000002a2d7a7c11 */ /* 0x000fe4000f8e18ff */
[----:B------:R-:W-:Y:S02]  /*75e0*/  CS2R R74, SRZ ;  /* 0x00000000004a7805 */ /* 0x000fe4000001ff00 */
[----:B------:R-:W-:Y:S02]  /*75f0*/  ISETP.NE.U32.OR P5, PT, R2, 0x1, !P0 ;  /* 0x000000010200780c */ /* 0x000fe400047a5470 */
[----:B------:R-:W-:Y:S02]  /*7600*/  CS2R R72, SRZ ;  /* 0x0000000000487805 */ /* 0x000fe4000001ff00 */
[----:B------:R-:W-:Y:S02]  /*7610*/  SHF.L.U32 R4, R107, 0x1f, RZ ;  /* 0x0000001f6b047819 */ /* 0x000fe400000006ff */
[----:B------:R-:W-:Y:S02]  /*7620*/  CS2R R66, SRZ ;  /* 0x0000000000427805 */ /* 0x000fe4000001ff00 */
[----:B------:R-:W-:Y:S02]  /*7630*/  PLOP3.LUT P4, PT, PT, PT, PT, 0x8, 0x80 ;  /* 0x000000000080781c */ /* 0x000fe40003f8e170 */
[----:B------:R-:W-:Y:S02]  /*7640*/  CS2R R64, SRZ ;  /* 0x0000000000407805 */ /* 0x000fe4000001ff00 */
[----:B------:R-:W-:Y:S02]  /*7650*/  P2R R121, PR, RZ, 0x20 ;  /* 0x00000020ff797803 */ /* 0x000fe40000000000 */
[----:B------:R-:W-:Y:S02]  /*7660*/  CS2R R18, SRZ ;  /* 0x0000000000127805 */ /* 0x000fe4000001ff00 */
[----:B------:R-:W-:Y:S01]  /*7670*/  CS2R R16, SRZ ;  /* 0x0000000000107805 */ /* 0x000fe2000001ff00 */
[----:B------:R-:W-:Y:S02]  /*7680*/  IMAD.IADD R116, R109, 0x1, R118 ;  /* 0x000000016d747824 */ /* 0x000fe400078e0276 */
[----:B------:R-:W-:Y:S01]  /*7690*/  IMAD R115, R112, -0x10, R117 ;  /* 0xfffffff070737824 */ /* 0x000fe200078e0275 */
[----:B------:R-:W-:Y:S04]  /*76a0*/  @P5 SHF.L.U32 R2, R0, 0x1f, RZ ;  /* 0x0000001f00025819 */ /* 0x000fe800000006ff */
[----:B------:R1:W2:Y:S01]  /*76b0*/  @P5 SYNCS.PHASECHK.TRANS64.TRYWAIT P0, [R3+URZ+0x2e0], R2 ;  /* 0x0002e002030055a7 */ /* 0x0002a200080011ff */
[----:B------:R4:W3:Y:S01]  /*76c0*/  SYNCS.PHASECHK.TRANS64.TRYWAIT P3, [R122+URZ+0x330], R4 ;  /* 0x000330047a0075a7 */ /* 0x0008e200080611ff */
[----:B-1----:R-:W-:Y:S01]  /*76d0*/  IMAD R2, R45, 0x20, R46 ;  /* 0x000000202d027824 */ /* 0x002fe200078e022e */
[----:B--2---:R-:W-:Y:S01]  /*76e0*/  @P5 PLOP3.LUT P4, PT, P0, PT, PT, 0x8, 0x80 ;  /* 0x000000000080581c */ /* 0x004fe2000078e170 */
[----:B------:R-:W-:Y:S01]  /*76f0*/  @!UPT UIADD3 URZ, UPT, UPT, URZ, URZ, URZ ;  /* 0x000000fffffff290 */ /* 0x000fe2000fffe0ff */
[----:B---34-:R-:W-:Y:S11]  /*7700*/  @!P5 BRA `(.L_x_146) ;  /* 0x000000000070d947 */ /* 0x018ff60003800000 */
[----:B------:R-:W-:Y:S01]  /*7710*/  ISETP.NE.U32.AND P0, PT, RZ, UR38, PT ;  /* 0x00000026ff007c0c */ /* 0x000fe2000bf05070 */
[----:B------:R-:W-:Y:S01]  /*7720*/  BSSY B0, `(.L_x_147) ;  /* 0x0000016000007945 */ /* 0x000fe20003800000 */
[----:B------:R-:W-:Y:S02]  /*7730*/  FSETP.NEU.AND P1, PT, R48, RZ, PT ;  /* 0x000000ff3000720b */ /* 0x000fe40003f2d000 */
[----:B------:R-:W-:Y:S02]  /*7740*/  CS2R R18, SRZ ;  /* 0x0000000000127805 */ /* 0x000fe4000001ff00 */
[----:B------:R-:W-:Y:S02]  /*7750*/  ISETP.NE.AND.EX P0, PT, RZ, UR39, PT, P0 ;  /* 0x00000027ff007c0c */ /* 0x000fe4000bf05300 */
[----:B------:R-:W-:Y:S02]  /*7760*/  CS2R R16, SRZ ;  /* 0x0000000000107805 */ /* 0x000fe4000001ff00 */
[----:B------:R-:W-:Y:S02]  /*7770*/  SEL R5, RZ, 0xffffffff, P1 ;  /* 0xffffffffff057807 */ /* 0x000fe40000800000 */
[----:B------:R-:W-:Y:S02]  /*7780*/  CS2R R66, SRZ ;  /* 0x0000000000427805 */ /* 0x000fe4000001ff00 */
[----:B------:R-:W-:Y:S02]  /*7790*/  LOP3.LUT P1, RZ, R98, 0xff, RZ, 0xc0, !PT ;  /* 0x000000ff62ff7812 */ /* 0x000fe4000782c0ff */
[----:B------:R-:W-:Y:S02]  /*77a0*/  CS2R R64, SRZ ;  /* 0x0000000000407805 */ /* 0x000fe4000001ff00 */
[----:B------:R-:W-:Y:S02]  /*77b0*/  SEL R6, RZ, 0xffffffff, P0 ;  /* 0xffffffffff067807 */ /* 0x000fe40000000000 */
[----:B------:R-:W-:Y:S02]  /*77c0*/  CS2R R74, SRZ ;  /* 0x00000000004a7805 */ /* 0x000fe4000001ff00 */
[----:B------:R-:W-:Y:S01]  /*77d0*/  CS2R R72, SRZ ;  /* 0x0000000000487805 */ /* 0x000fe2000001ff00 */
[----:B------:R-:W-:Y:S01]  /*77e0*/  IMAD.MOV.U32 R83, RZ, RZ, RZ ;  /* 0x000000ffff537224 */ /* 0x000fe200078e00ff */
[----:B------:R-:W-:Y:S02]  /*77f0*/  @P2 SEL R5, R6, R5, !P1 ;  /* 0x0000000506052207 */ /* 0x000fe40004800000 */
[----:B------:R-:W-:Y:S02]  /*7800*/  CS2R R80, SRZ ;  /* 0x0000000000507805 */ /* 0x000fe4000001ff00 */
[----:B------:R-:W-:Y:S04]  /*7810*/  LOP3.LUT R5, R5, 0x1, RZ, 0xc0, !PT ;  /* 0x0000000105057812 */ /* 0x000fe800078ec0ff */
[----:B------:R-:W-:Y:S01]  /*7820*/  ISETP.NE.U32.AND P0, PT, R5, 0x1, PT ;  /* 0x000000010500780c */ /* 0x000fe20003f05070 */
[----:B------:R-:W-:Y:S01]  /*7830*/  @!UPT UIADD3 URZ, UPT, UPT, URZ, URZ, URZ ;  /* 0x000000fffffff290 */ /* 0x000fe2000fffe0ff */
[----:B------:R-:W-:Y:S11]  /*7840*/  @!P4 BRA `(.L_x_148) ;  /* 0x00000000000cc947 */ /* 0x000ff60003800000 */
[----:B------:R-:W-:Y:S04]  /*7850*/  SHF.L.U32 R0, R0, 0x1f, RZ ;  /* 0x0000001f00007819 */ /* 0x000fe800000006ff */
[----:B------:R-:W1:Y:S02]  /*7860*/  SYNCS.PHASECHK.TRANS64.TRYWAIT P1, [R3+URZ+0x2e0], R0 ;  /* 0x0002e000030075a7 */ /* 0x000e6400080211ff */
[----:B-1----:R-:W-:Y:S05]  /*7870*/  @!P1 BRA `(.L_x_149) ;  /* 0x0000002400f09947 */ /* 0x002fea0003800000 */
.L_x_148:
[----:B------:R-:W-:Y:S05]  /*7880*/  BSYNC B0 ;  /* 0x0000000000007941 */ /* 0x000fea0003800000 */
.L_x_147:
[----:B------:R2:W3:Y:S04]  /*7890*/  @P0 LDS.128 R16, [R118] ;  /* 0x0000000076100984 */ /* 0x0004e80000000c00 */
[----:B------:R2:W4:Y:S04]  /*78a0*/  @P0 LDS.128 R64, [R117+0x10] ;  /* 0x0000100075400984 */ /* 0x0005280000000c00 */
[----:B------:R2:W1:Y:S04]  /*78b0*/  @P0 LDS.128 R72, [R116+0x20] ;  /* 0x0000200074480984 */ /* 0x0004680000000c00 */
[----:B------:R2:W1:Y:S02]  /*78c0*/  @P0 LDS.128 R80, [R115+0x30] ;  /* 0x0000300073500984 */ /* 0x0004640000000c00 */
.L_x_146:
[----:B------:R-:W-:Y:S05]  /*78d0*/  BSYNC B1 ;  /* 0x0000000000017941 */ /* 0x000fea0003800000 */
.L_x_145:
[----:B-1----:R-:W-:Y:S04]  /*78e0*/  SHF.R.U32.HI R0, RZ, 0x15, R2 ;  /* 0x00000015ff007819 */ /* 0x002fe80000011602 */
[----:B------:R-:W-:Y:S01]  /*78f0*/  LOP3.LUT P0, RZ, R0, 0x3, R99, 0x48, !PT ;  /* 0x0000000300ff7812 */ /* 0x000fe20007804863 */
[----:B------:R-:W-:Y:S01]  /*7900*/  @!UPT UIADD3 URZ, UPT, UPT, URZ, URZ, URZ ;  /* 0x000000fffffff290 */ /* 0x000fe2000fffe0ff */
[----:B------:R-:W-:Y:S11]  /*7910*/  @P3 BRA `(.L_x_150) ;  /* 0x0000000000083947 */ /* 0x000ff60003800000 */
[----:B------:R-:W1:Y:S02]  /*7920*/  SYNCS.PHASECHK.TRANS64.TRYWAIT P1, [R122+URZ+0x330], R4 ;  /* 0x000330047a0075a7 */ /* 0x000e6400080211ff */
[----:B-1----:R-:W-:Y:S05]  /*7930*/  @!P1 BRA `(.L_x_151) ;  /* 0x0000002400d49947 */ /* 0x002fea0003800000 */
.L_x_150:
[----:B------:R-:W-:Y:S05]  /*7940*/  @!P0 BRA `(.L_x_152) ;  /* 0x0000000000408947 */ /* 0x000fea0003800000 */
[----:B------:R-:W1:Y:S01]  /*7950*/  LDCU.64 UR8, c[0x4][0x70] ;  /* 0x01000e00ff0877ac */ /* 0x000e620008000a00 */
[----:B------:R-:W-:Y:S01]  /*7960*/  MOV R15, 0x0 ;  /* 0x00000000000f7802 */ /* 0x000fe20000000f00 */
[----:B------:R-:W-:Y:S02]  /*7970*/  HFMA2 R12, -RZ, RZ, 0, 5.9604644775390625e-08 ;  /* 0x00000001ff0c7431 */ /* 0x000fe400000001ff */
[----:B------:R-:W-:Y:S02]  /*7980*/  IMAD.MOV.U32 R8, RZ, RZ, 0x192 ;  /* 0x00000192ff087424 */ /* 0x000fe400078e00ff */
[----:B------:R-:W-:Y:S01]  /*7990*/  IMAD.MOV.U32 R13, RZ, RZ, RZ ;  /* 0x000000ffff0d7224 */ /* 0x000fe200078e00ff */
[----:B------:R-:W5:Y:S01]  /*79a0*/  LDCU.64 UR6, c[0x4][0x78] ;  /* 0x01000f00ff0677ac */ /* 0x000f620008000a00 */
[----:B------:R-:W2:Y:S01]  /*79b0*/  LDC.64 R14, c[0x4][R15] ;  /* 0x010000000f0e7b82 */ /* 0x000ea20000000a00 */
[----:B------:R-:W3:Y:S01]  /*79c0*/  LDCU.64 UR4, c[0x4][0x10] ;  /* 0x01000200ff0477ac */ /* 0x000ee20008000a00 */
[----:B-1----:R-:W-:Y:S01]  /*79d0*/  MOV R5, UR9 ;  /* 0x0000000900057c02 */ /* 0x002fe20008000f00 */
[----:B------:R-:W-:Y:S01]  /*79e0*/  IMAD.U32 R4, RZ, RZ, UR8 ;  /* 0x00000008ff047e24 */ /* 0x000fe2000f8e00ff */
[----:B-----5:R-:W-:Y:S01]  /*79f0*/  MOV R7, UR7 ;  /* 0x0000000700077c02 */ /* 0x020fe20008000f00 */
[----:B------:R-:W-:Y:S01]  /*7a00*/  IMAD.U32 R6, RZ, RZ, UR6 ;  /* 0x00000006ff067e24 */ /* 0x000fe2000f8e00ff */
[----:B---3--:R-:W-:Y:S01]  /*7a10*/  MOV R11, UR5 ;  /* 0x00000005000b7c02 */ /* 0x008fe20008000f00 */
[----:B------:R-:W-:Y:S02]  /*7a20*/  IMAD.U32 R10, RZ, RZ, UR4 ;  /* 0x00000004ff0a7e24 */ /* 0x000fe4000f8e00ff */
[----:B------:R-:W-:Y:S07]  /*7a30*/  LEPC R20, `(.L_x_152) ;  /* 0x000000001014794e */ /* 0x000fee0000000000 */
[----:B--2-4-:R-:W-:Y:S05]  /*7a40*/  CALL.ABS.NOINC R14 ;  /* 0x000000000e007343 */ /* 0x014fea0003c00000 */
.L_x_152:
[----:B------:R-:W-:Y:S01]  /*7a50*/  ISETP.NE.AND P0, PT, R113, RZ, PT ;  /* 0x000000ff7100720c */ /* 0x000fe20003f05270 */
[----:B------:R-:W-:Y:S05]  /*7a60*/  WARPSYNC.ALL ;  /* 0x0000000000007948 */ /* 0x000fea0003800000 */
[----:B------:R-:W-:Y:S01]  /*7a70*/  R2UR UR4, R2 ;  /* 0x00000000020472ca */ /* 0x000fe200000e0000 */
[--C-:B---3--:R-:W-:Y:S01]  /*7a80*/  HADD2.F32 R49, -RZ, R16.reuse.H0_H0 ;  /* 0x20000010ff317230 */ /* 0x108fe20000004100 */
[----:B------:R-:W-:Y:S01]  /*7a90*/  IADD3 R122, PT, PT, R122, 0x350, RZ ;  /* 0x000003507a7a7810 */ /* 0x000fe20007ffe0ff */
[----:B------:R-:W-:Y:S01]  /*7aa0*/  HADD2.F32 R50, -RZ, R16.H1_H1 ;  /* 0x30000010ff327230 */ /* 0x000fe20000004100 */
[----:B------:R-:W-:Y:S01]  /*7ab0*/  BSSY.RECONVERGENT B0, `(.L_x_153) ;  /* 0x000008a000007945 */ /* 0x000fe20003800200 */
[--C-:B------:R-:W-:Y:S01]  /*7ac0*/  HADD2.F32 R51, -RZ, R17.reuse.H0_H0 ;  /* 0x20000011ff337230 */ /* 0x100fe20000004100 */
[----:B------:R-:W-:Y:S01]  /*7ad0*/  LOP3.LUT R122, R122, 0xfefffff8, RZ, 0xc0, !PT ;  /* 0xfefffff87a7a7812 */ /* 0x000fe200078ec0ff */
[----:B------:R-:W-:Y:S02]  /*7ae0*/  HADD2.F32 R52, -RZ, R17.H1_H1 ;  /* 0x30000011ff347230 */ /* 0x000fe40000004100 */
[--C-:B------:R-:W-:Y:S02]  /*7af0*/  HADD2.F32 R53, -RZ, R18.reuse.H0_H0 ;  /* 0x20000012ff357230 */ /* 0x100fe40000004100 */
[----:B------:R-:W-:Y:S02]  /*7b00*/  HADD2.F32 R54, -RZ, R18.H1_H1 ;  /* 0x30000012ff367230 */ /* 0x000fe40000004100 */
[--C-:B------:R-:W-:Y:S02]  /*7b10*/  HADD2.F32 R55, -RZ, R19.reuse.H0_H0 ;  /* 0x20000013ff377230 */ /* 0x100fe40000004100 */
[----:B------:R-:W-:Y:S02]  /*7b20*/  HADD2.F32 R56, -RZ, R19.H1_H1 ;  /* 0x30000013ff387230 */ /* 0x000fe40000004100 */
[----:B------:R-:W1:Y:S01]  /*7b30*/  LDTM.x32 R4, tmem[UR4] ;  /* 0x00000004000479ee */ /* 0x000e6200082c0000 */
[----:B------:R-:W-:Y:S01]  /*7b40*/  NOP ;  /* 0x0000000000007918 */ /* 0x000fe20000000000 */
[----:B-1----:R1:W-:Y:S01]  /*7b50*/  SYNCS.ARRIVE.TRANS64.RED.A1T0 RZ, [R122+URZ], RZ ;  /* 0x000000ff7aff79a7 */ /* 0x0023e200081004ff */
[--C-:B----4-:R-:W-:Y:S02]  /*7b60*/  HADD2.F32 R57, -RZ, R64.reuse.H0_H0 ;  /* 0x20000040ff397230 */ /* 0x110fe40000004100 */
[----:B------:R-:W-:Y:S02]  /*7b70*/  HADD2.F32 R58, -RZ, R64.H1_H1 ;  /* 0x30000040ff3a7230 */ /* 0x000fe40000004100 */
[--C-:B------:R-:W-:Y:S02]  /*7b80*/  HADD2.F32 R59, -RZ, R65.reuse.H0_H0 ;  /* 0x20000041ff3b7230 */ /* 0x100fe40000004100 */
        /* <DEDUP_REMOVED lines=8> */
[C---:B------:R-:W-:Y:S01]  /*7c10*/  FMUL R4, R47.reuse, R4 ;  /* 0x000000042f047220 */ /* 0x040fe20000400000 */
[C---:B------:R-:W-:Y:S01]  /*7c20*/  FMUL R5, R47.reuse, R5 ;  /* 0x000000052f057220 */ /* 0x040fe20000400000 */
[C---:B------:R-:W-:Y:S01]  /*7c30*/  FMUL R6, R47.reuse, R6 ;  /* 0x000000062f067220 */ /* 0x040fe20000400000 */
[C---:B------:R-:W-:Y:S01]  /*7c40*/  FMUL R7, R47.reuse, R7 ;  /* 0x000000072f077220 */ /* 0x040fe20000400000 */
[C---:B------:R-:W-:Y:S01]  /*7c50*/  FFMA R4, R48.reuse, R49, R4 ;  /* 0x0000003130047223 */ /* 0x040fe20000000004 */
[C---:B------:R-:W-:Y:S01]  /*7c60*/  FFMA R5, R48.reuse, R50, R5 ;  /* 0x0000003230057223 */ /* 0x040fe20000000005 */
[C---:B------:R-:W-:Y:S01]  /*7c70*/  FFMA R6, R48.reuse, R51, R6 ;  /* 0x0000003330067223 */ /* 0x040fe20000000006 */
[C---:B------:R-:W-:Y:S01]  /*7c80*/  FFMA R7, R48.reuse, R52, R7 ;  /* 0x0000003430077223 */ /* 0x040fe20000000007 */
[C---:B------:R-:W-:Y:S01]  /*7c90*/  FMUL R8, R47.reuse, R8 ;  /* 0x000000082f087220 */ /* 0x040fe20000400000 */
[----:B------:R-:W-:Y:S01]  /*7ca0*/  FMUL R9, R47, R9 ;  /* 0x000000092f097220 */ /* 0x000fe20000400000 */
[----:B------:R-:W-:Y:S01]  /*7cb0*/  F2FP.F16.F32.PACK_AB R4, R5, R4 ;  /* 0x000000040504723e */ /* 0x000fe200000000ff */
[----:B------:R-:W-:Y:S01]  /*7cc0*/  FMUL R10, R47, R10 ;  /* 0x0000000a2f0a7220 */ /* 0x000fe20000400000 */
[----:B------:R-:W-:Y:S01]  /*7cd0*/  F2FP.F16.F32.PACK_AB R5, R7, R6 ;  /* 0x000000060705723e */ /* 0x000fe200000000ff */
[C---:B------:R-:W-:Y:S01]  /*7ce0*/  FFMA R8, R48.reuse, R53, R8 ;  /* 0x0000003530087223 */ /* 0x040fe20000000008 */
[C---:B------:R-:W-:Y:S01]  /*7cf0*/  FFMA R9, R48.reuse, R54, R9 ;  /* 0x0000003630097223 */ /* 0x040fe20000000009 */
[C---:B------:R-:W-:Y:S01]  /*7d00*/  FFMA R10, R48.reuse, R55, R10 ;  /* 0x00000037300a7223 */ /* 0x040fe2000000000a */
[C---:B------:R-:W-:Y:S01]  /*7d10*/  FMUL R11, R47.reuse, R11 ;  /* 0x0000000b2f0b7220 */ /* 0x040fe20000400000 */
[C---:B------:R-:W-:Y:S01]  /*7d20*/  FMUL R0, R47.reuse, R12 ;  /* 0x0000000c2f007220 */ /* 0x040fe20000400000 */
[----:B------:R-:W-:Y:S01]  /*7d30*/  FMUL R2, R47, R13 ;  /* 0x0000000d2f027220 */ /* 0x000fe20000400000 */
[----:B------:R-:W-:Y:S01]  /*7d40*/  F2FP.F16.F32.PACK_AB R6, R9, R8 ;  /* 0x000000080906723e */ /* 0x000fe200000000ff */
[C---:B------:R-:W-:Y:S01]  /*7d50*/  FFMA R11, R48.reuse, R56, R11 ;  /* 0x00000038300b7223 */ /* 0x040fe2000000000b */
[C---:B------:R-:W-:Y:S01]  /*7d60*/  FFMA R0, R48.reuse, R57, R0 ;  /* 0x0000003930007223 */ /* 0x040fe20000000000 */
[C---:B------:R-:W-:Y:S01]  /*7d70*/  FFMA R2, R48.reuse, R58, R2 ;  /* 0x0000003a30027223 */ /* 0x040fe20000000002 */
[C---:B------:R-:W-:Y:S01]  /*7d80*/  FMUL R3, R47.reuse, R14 ;  /* 0x0000000e2f037220 */ /* 0x040fe20000400000 */
[C---:B------:R-:W-:Y:S01]  /*7d90*/  FMUL R15, R47.reuse, R15 ;  /* 0x0000000f2f0f7220 */ /* 0x040fe20000400000 */
[C---:B------:R-:W-:Y:S01]  /*7da0*/  FMUL R12, R47.reuse, R16 ;  /* 0x000000102f0c7220 */ /* 0x040fe20000400000 */
[C---:B------:R-:W-:Y:S01]  /*7db0*/  FMUL R13, R47.reuse, R17 ;  /* 0x000000112f0d7220 */ /* 0x040fe20000400000 */
[C---:B------:R-:W-:Y:S01]  /*7dc0*/  FFMA R3, R48.reuse, R59, R3 ;  /* 0x0000003b30037223 */ /* 0x040fe20000000003 */
[C---:B------:R-:W-:Y:S01]  /*7dd0*/  FMUL R14, R47.reuse, R18 ;  /* 0x000000122f0e7220 */ /* 0x040fe20000400000 */
[C---:B------:R-:W-:Y:S01]  /*7de0*/  FFMA R15, R48.reuse, R60, R15 ;  /* 0x0000003c300f7223 */ /* 0x040fe2000000000f */
[----:B------:R-:W-:Y:S01]  /*7df0*/  FMUL R19, R47, R19 ;  /* 0x000000132f137220 */ /* 0x000fe20000400000 */
[----:B------:R-:W-:Y:S01]  /*7e00*/  F2FP.F16.F32.PACK_AB R7, R11, R10 ;  /* 0x0000000a0b07723e */ /* 0x000fe200000000ff */
[C---:B------:R-:W-:Y:S01]  /*7e10*/  FFMA R12, R48.reuse, R61, R12 ;  /* 0x0000003d300c7223 */ /* 0x040fe2000000000c */
[C---:B------:R-:W-:Y:S01]  /*7e20*/  FMUL R16, R47.reuse, R20 ;  /* 0x000000142f107220 */ /* 0x040fe20000400000 */
[C---:B------:R-:W-:Y:S01]  /*7e30*/  FFMA R13, R48.reuse, R62, R13 ;  /* 0x0000003e300d7223 */ /* 0x040fe2000000000d */
[C---:B------:R-:W-:Y:S01]  /*7e40*/  FMUL R17, R47.reuse, R21 ;  /* 0x000000152f117220 */ /* 0x040fe20000400000 */
[----:B------:R1:W-:Y:S01]  /*7e50*/  STS.128 [R118], R4 ;  /* 0x0000000476007388 */ /* 0x0003e20000000c00 */
[C---:B------:R-:W-:Y:S01]  /*7e60*/  FFMA R14, R48.reuse, R63, R14 ;  /* 0x0000003f300e7223 */ /* 0x040fe2000000000e */
[----:B------:R-:W-:Y:S02]  /*7e70*/  HADD2.F32 R68, -RZ, R73.H1_H1 ;  /* 0x30000049ff447230 */ /* 0x000fe40000004100 */
[C---:B------:R-:W-:Y:S01]  /*7e80*/  FMUL R18, R47.reuse, R22 ;  /* 0x000000162f127220 */ /* 0x040fe20000400000 */
[C---:B------:R-:W-:Y:S01]  /*7e90*/  FFMA R19, R48.reuse, R64, R19 ;  /* 0x0000004030137223 */ /* 0x040fe20000000013 */
[--C-:B------:R-:W-:Y:S02]  /*7ea0*/  HADD2.F32 R69, -RZ, R74.reuse.H0_H0 ;  /* 0x2000004aff457230 */ /* 0x100fe40000004100 */
[C---:B------:R-:W-:Y:S01]  /*7eb0*/  FMUL R23, R47.reuse, R23 ;  /* 0x000000172f177220 */ /* 0x040fe20000400000 */
        /* <DEDUP_REMOVED lines=9> */
[----:B------:R-:W-:Y:S01]  /*7f50*/  FFMA R23, R48, R68, R23 ;  /* 0x0000004430177223 */ /* 0x000fe20000000017 */
[--C-:B------:R-:W-:Y:S02]  /*7f60*/  HADD2.F32 R73, -RZ, R80.reuse.H0_H0 ;  /* 0x20000050ff497230 */ /* 0x100fe40000004100 */
[----:B------:R-:W-:Y:S01]  /*7f70*/  FMUL R27, R47, R27 ;  /* 0x0000001b2f1b7220 */ /* 0x000fe20000400000 */
[----:B------:R-:W-:Y:S01]  /*7f80*/  F2FP.F16.F32.PACK_AB R8, R2, R0 ;  /* 0x000000000208723e */ /* 0x000fe200000000ff */
[C---:B------:R-:W-:Y:S01]  /*7f90*/  FFMA R20, R48.reuse, R69, R20 ;  /* 0x0000004530147223 */ /* 0x040fe20000000014 */
[----:B------:R-:W-:Y:S01]  /*7fa0*/  F2FP.F16.F32.PACK_AB R9, R15, R3 ;  /* 0x000000030f09723e */ /* 0x000fe200000000ff */
[----:B------:R-:W-:Y:S01]  /*7fb0*/  HADD2.F32 R74, -RZ, R80.H1_H1 ;  /* 0x30000050ff4a7230 */ /* 0x000fe20000004100 */
[----:B------:R-:W-:Y:S01]  /*7fc0*/  F2FP.F16.F32.PACK_AB R10, R13, R12 ;  /* 0x0000000c0d0a723e */ /* 0x000fe200000000ff */
[----:B------:R-:W-:Y:S01]  /*7fd0*/  FMUL R24, R47, R28 ;  /* 0x0000001c2f187220 */ /* 0x000fe20000400000 */
[----:B------:R-:W-:Y:S01]  /*7fe0*/  F2FP.F16.F32.PACK_AB R11, R19, R14 ;  /* 0x0000000e130b723e */ /* 0x000fe200000000ff */
[C---:B------:R-:W-:Y:S01]  /*7ff0*/  FFMA R21, R48.reuse, R70, R21 ;  /* 0x0000004630157223 */ /* 0x040fe20000000015 */
[--C-:B------:R-:W-:Y:S02]  /*8000*/  HADD2.F32 R75, -RZ, R81.reuse.H0_H0 ;  /* 0x20000051ff4b7230 */ /* 0x100fe40000004100 */
[C---:B------:R-:W-:Y:S01]  /*8010*/  FMUL R25, R47.reuse, R29 ;  /* 0x0000001d2f197220 */ /* 0x040fe20000400000 */
[C---:B------:R-:W-:Y:S01]  /*8020*/  FFMA R22, R48.reuse, R71, R22 ;  /* 0x0000004730167223 */ /* 0x040fe20000000016 */
[----:B------:R1:W-:Y:S01]  /*8030*/  STS.128 [R117+0x10], R8 ;  /* 0x0000100875007388 */ /* 0x0003e20000000c00 */
        /* <DEDUP_REMOVED lines=10> */
[----:B------:R-:W-:Y:S01]  /*80e0*/  FMUL R29, R47, R33 ;  /* 0x000000212f1d7220 */ /* 0x000fe20000400000 */
[----:B------:R-:W-:Y:S01]  /*80f0*/  F2FP.F16.F32.PACK_AB R16, R17, R16 ;  /* 0x000000101110723e */ /* 0x000fe200000000ff */
[C---:B------:R-:W-:Y:S01]  /*8100*/  FFMA R26, R48.reuse, R75, R26 ;  /* 0x0000004b301a7223 */ /* 0x040fe2000000001a */
[----:B------:R-:W-:Y:S02]  /*8110*/  HADD2.F32 R80, -RZ, R83.H1_H1 ;  /* 0x30000053ff507230 */ /* 0x000fe40000004100 */
[----:B------:R-:W-:Y:S01]  /*8120*/  FMUL R30, R47, R34 ;  /* 0x000000222f1e7220 */ /* 0x000fe20000400000 */
[----:B------:R-:W-:Y:S01]  /*8130*/  F2FP.F16.F32.PACK_AB R17, R23, R18 ;  /* 0x000000121711723e */ /* 0x000fe200000000ff */
[C---:B------:R-:W-:Y:S01]  /*8140*/  FFMA R31, R48.reuse, R76, R31 ;  /* 0x0000004c301f7223 */ /* 0x040fe2000000001f */
[----:B------:R-:W-:Y:S01]  /*8150*/  FMUL R35, R47, R35 ;  /* 0x000000232f237220 */ /* 0x000fe20000400000 */
[----:B------:R-:W-:Y:S01]  /*8160*/  F2FP.F16.F32.PACK_AB R18, R21, R20 ;  /* 0x000000141512723e */ /* 0x000fe200000000ff */
[C---:B------:R-:W-:Y:S01]  /*8170*/  FFMA R28, R48.reuse, R77, R28 ;  /* 0x0000004d301c7223 */ /* 0x040fe2000000001c */
[----:B------:R-:W-:Y:S01]  /*8180*/  F2FP.F16.F32.PACK_AB R19, R27, R22 ;  /* 0x000000161b13723e */ /* 0x000fe200000000ff */
[C---:B------:R-:W-:Y:S01]  /*8190*/  FFMA R29, R48.reuse, R78, R29 ;  /* 0x0000004e301d7223 */ /* 0x040fe2000000001d */
[C---:B------:R-:W-:Y:S01]  /*81a0*/  FFMA R30, R48.reuse, R79, R30 ;  /* 0x0000004f301e7223 */ /* 0x040fe2000000001e */
[----:B------:R-:W-:Y:S01]  /*81b0*/  FFMA R35, R48, R80, R35 ;  /* 0x0000005030237223 */ /* 0x000fe20000000023 */
[----:B------:R-:W-:Y:S01]  /*81c0*/  F2FP.F16.F32.PACK_AB R24, R25, R24 ;  /* 0x000000181918723e */ /* 0x000fe200000000ff */
[----:B------:R1:W-:Y:S01]  /*81d0*/  STS.128 [R116+0x20], R16 ;  /* 0x0000201074007388 */ /* 0x0003e20000000c00 */
[----:B------:R-:W-:Y:S02]  /*81e0*/  F2FP.F16.F32.PACK_AB R25, R31, R26 ;  /* 0x0000001a1f19723e */ /* 0x000fe400000000ff */
[----:B------:R-:W-:Y:S02]  /*81f0*/  F2FP.F16.F32.PACK_AB R26, R29, R28 ;  /* 0x0000001c1d1a723e */ /* 0x000fe400000000ff */
[----:B------:R-:W-:Y:S05]  /*8200*/  F2FP.F16.F32.PACK_AB R27, R35, R30 ;  /* 0x0000001e231b723e */ /* 0x000fea00000000ff */
[----:B------:R1:W-:Y:S01]  /*8210*/  STS.128 [R115+0x30], R24 ;  /* 0x0000301873007388 */ /* 0x0003e20000000c00 */
[----:B------:R-:W-:Y:S01]  /*8220*/  @!PT LDS RZ, [RZ] ;  /* 0x00000000fffff984 */ /* 0x000fe20000000800 */
[----:B------:R-:W-:Y:S01]  /*8230*/  @!PT LDS RZ, [RZ] ;  /* 0x00000000fffff984 */ /* 0x000fe20000000800 */
[----:B------:R-:W-:Y:S01]  /*8240*/  @!PT LDS RZ, [RZ] ;  /* 0x00000000fffff984 */ /* 0x000fe20000000800 */
[----:B------:R-:W-:Y:S01]  /*8250*/  @!PT LDS RZ, [RZ] ;  /* 0x00000000fffff984 */ /* 0x000fe20000000800 */
[----:B------:R3:W-:Y:S07]  /*8260*/  MEMBAR.ALL.CTA ;  /* 0x0000000000007992 */ /* 0x0007ee0000008000 */
[----:B---3--:R-:W3:Y:S02]  /*8270*/  FENCE.VIEW.ASYNC.S ;  /* 0x00000000000073c6 */ /* 0x008ee40000000000 */
[----:B---3--:R-:W-:Y:S06]  /*8280*/  BAR.SYNC.DEFER_BLOCKING 0x1, 0x80 ;  /* 0x0042000000007b1d */ /* 0x008fec0000010000 */
[----:B------:R-:W-:Y:S05]  /*8290*/  @P0 BRA `(.L_x_154) ;  /* 0x00000000002c0947 */ /* 0x000fea0003800000 */
[----:B------:R-:W-:Y:S01]  /*82a0*/  R2UR UR12, R97 ;  /* 0x00000000610c72ca */ /* 0x000fe200000e0000 */
[----:B------:R-:W-:Y:S01]  /*82b0*/  UIADD3 UR10, UP0, UPT, UR46, 0x680, URZ ;  /* 0x000006802e0a7890 */ /* 0x000fe2000ff1e0ff */
[----:B------:R-:W-:Y:S01]  /*82c0*/  R2UR UR9, R96 ;  /* 0x00000000600972ca */ /* 0x000fe200000e0000 */
[----:B------:R-:W-:Y:S01]  /*82d0*/  UMOV UR7, UR36 ;  /* 0x0000002400077c82 */ /* 0x000fe20008000000 */
[----:B------:R-:W-:Y:S01]  /*82e0*/  R2UR UR8, R119 ;  /* 0x00000000770872ca */ /* 0x000fe200000e0000 */
[----:B------:R-:W-:Y:S08]  /*82f0*/  UIADD3.X UR11, UPT, UPT, URZ, UR47, URZ, UP0, !UPT ;  /* 0x0000002fff0b7290 */ /* 0x000ff000087fe4ff */
[----:B------:R-:W-:Y:S02]  /*8300*/  USHF.L.U32 UR5, UR12, 0x5, URZ ;  /* 0x000000050c057899 */ /* 0x000fe400080006ff */
[----:B------:R-:W-:Y:S02]  /*8310*/  USHF.L.U32 UR6, UR9, 0x7, URZ ;  /* 0x0000000709067899 */ /* 0x000fe400080006ff */
[----:B------:R-:W-:Y:S09]  /*8320*/  UIADD3 UR4, UPT, UPT, UR42, 0x400, UR8 ;  /* 0x000004002a047890 */ /* 0x000ff2000fffe008 */
[----:B------:R3:W-:Y:S02]  /*8330*/  UTMASTG.3D [UR4], [UR10] ;  /* 0x000000040a0073b5 */ /* 0x0007e40008010000 */
[----:B---3--:R0:W-:Y:S02]  /*8340*/  UTMACMDFLUSH ;  /* 0x00000000000079b7 */ /* 0x0081e40000000000 */
.L_x_154:
[----:B------:R-:W-:Y:S05]  /*8350*/  BSYNC.RECONVERGENT B0 ;  /* 0x0000000000007941 */ /* 0x000fea0003800200 */
.L_x_153:
[----:B------:R-:W-:Y:S04]  /*8360*/  BSSY.RECONVERGENT B0, `(.L_x_155) ;  /* 0x0000003000007945 */ /* 0x000fe80003800200 */
[----:B------:R-:W-:Y:S05]  /*8370*/  @P0 BRA `(.L_x_156) ;  /* 0x0000000000040947 */ /* 0x000fea0003800000 */
[----:B------:R-:W-:Y:S04]  /*8380*/  DEPBAR.LE SB0, 0x0 ;  /* 0x000080000000791a */ /* 0x000fe80000000000 */
.L_x_156:
[----:B------:R-:W-:Y:S05]  /*8390*/  BSYNC.RECONVERGENT B0 ;  /* 0x0000000000007941 */ /* 0x000fea0003800200 */
.L_x_155:
[----:B------:R-:W-:Y:S01]  /*83a0*/  BAR.SYNC.DEFER_BLOCKING 0x1, 0x80 ;  /* 0x0042000000007b1d */ /* 0x000fe20000010000 */
[----:B------:R-:W-:Y:S01]  /*83b0*/  UIADD3 UR43, UPT, UPT, UR43, 0x1, URZ ;  /* 0x000000012b2b7890 */ /* 0x000fe2000fffe0ff */
[----:B------:R-:W-:Y:S02]  /*83c0*/  IADD3 R45, PT, PT, R45, 0x1, RZ ;  /* 0x000000012d2d7810 */ /* 0x000fe40007ffe0ff */
[----:B------:R-:W-:Y:S01]  /*83d0*/  IADD3 R105, PT, PT, R105, 0x1, RZ ;  /* 0x0000000169697810 */ /* 0x000fe20007ffe0ff */
[----:B------:R-:W-:Y:S09]  /*83e0*/  UISETP.NE.AND UP0, UPT, UR43, URZ, UPT ;  /* 0x000000ff2b00728c */ /* 0x000ff2000bf05270 */
[----:B------:R-:W-:Y:S05]  /*83f0*/  BRA.U !UP0, `(.L_x_157) ;  /* 0x0000000108287547 */ /* 0x000fea000b800000 */
[----:B------:R-:W-:Y:S01]  /*8400*/  ISETP.NE.AND P0, PT, R121, RZ, PT ;  /* 0x000000ff7900720c */ /* 0x000fe20003f05270 */
[----:B------:R-:W-:Y:S11]  /*8410*/  IMAD.U32 R0, RZ, RZ, UR37 ;  /* 0x00000025ff007e24 */ /* 0x000ff6000f8e00ff */
[----:B------:R-:W-:Y:S01]  /*8420*/  @!UPT UIADD3 URZ, UPT, UPT, URZ, URZ, URZ ;  /* 0x000000fffffff290 */ /* 0x000fe2000fffe0ff */
[C---:B------:R-:W-:Y:S01]  /*8430*/  @P0 LEA R2, R104.reuse, UR42, 0x3 ;  /* 0x0000002a68020c11 */ /* 0x040fe2000f8e18ff */
[----:B------:R-:W-:Y:S04]  /*8440*/  VIADD R104, R104, 0x1 ;  /* 0x0000000168687836 */ /* 0x000fe80000000000 */
[----:B------:R-:W-:Y:S05]  /*8450*/  @P0 VIADD R2, R2, 0x2f0 ;  /* 0x000002f002020836 */ /* 0x000fea0000000000 */
[----:B------:R-:W-:Y:S04]  /*8460*/  @P0 PRMT R0, R0, 0x654, R2 ;  /* 0x0000065400000816 */ /* 0x000fe80000000002 */
[----:B------:R3:W-:Y:S01]  /*8470*/  @P0 SYNCS.ARRIVE.TRANS64.RED.A1T0 RZ, [R0+URZ], RZ ;  /* 0x000000ff00ff09a7 */ /* 0x0007e200081004ff */
[C---:B------:R-:W-:Y:S04]  /*8480*/  ISETP.NE.AND P0, PT, R104.reuse, 0x2, PT ;  /* 0x000000026800780c */ /* 0x040fe80003f05270 */
[----:B------:R-:W-:Y:S09]  /*8490*/  SEL R104, R104, RZ, P0 ;  /* 0x000000ff68687207 */ /* 0x000ff20000000000 */
.L_x_157:
[----:B------:R-:W-:Y:S01]  /*84a0*/  ISETP.NE.AND P3, PT, R114, RZ, PT ;  /* 0x000000ff7200720c */ /* 0x000fe20003f65270 */
[----:B------:R-:W-:Y:S01]  /*84b0*/  IMAD.IADD R97, R43, 0x1, R94 ;  /* 0x000000012b617824 */ /* 0x000fe200078e025e */
[----:B------:R-:W-:Y:S01]  /*84c0*/  ISETP.NE.AND P0, PT, R120, 0x2, PT ;  /* 0x000000027800780c */ /* 0x000fe20003f05270 */
[----:B------:R-:W-:Y:S01]  /*84d0*/  IMAD.IADD R96, R44, 0x1, R95 ;  /* 0x000000012c607824 */ /* 0x000fe200078e025f */
[----:B------:R-:W-:Y:S02]  /*84e0*/  ISETP.NE.AND P1, PT, R45, 0x4, PT ;  /* 0x000000042d00780c */ /* 0x000fe40003f25270 */
[----:B------:R-:W-:Y:S02]  /*84f0*/  ISETP.NE.AND P2, PT, R105, 0x2, PT ;  /* 0x000000026900780c */ /* 0x000fe40003f45270 */
[----:B------:R-:W-:Y:S02]  /*8500*/  SEL R3, RZ, 0x1, P0 ;  /* 0x00000001ff037807 */ /* 0x000fe40000000000 */
[----:B------:R-:W-:Y:S02]  /*8510*/  SEL R2, RZ, 0x1, P1 ;  /* 0x00000001ff027807 */ /* 0x000fe40000800000 */
[----:B---3--:R-:W-:Y:S02]  /*8520*/  SEL R0, RZ, 0x1, P2 ;  /* 0x00000001ff007807 */ /* 0x008fe40001000000 */
[----:B------:R-:W-:Y:S02]  /*8530*/  @P3 R2UR UR36, R103 ;  /* 0x00000000672432ca */ /* 0x000fe400000e0000 */
[----:B------:R-:W-:Y:S02]  /*8540*/  LOP3.LUT R106, R106, R3, RZ, 0x3c, !PT ;  /* 0x000000036a6a7212 */ /* 0x000fe400078e3cff */
[----:B------:R-:W-:Y:S02]  /*8550*/  LOP3.LUT R107, R107, R2, RZ, 0x3c, !PT ;  /* 0x000000026b6b7212 */ /* 0x000fe400078e3cff */
[----:B------:R-:W-:Y:S02]  /*8560*/  LOP3.LUT R108, R108, R0, RZ, 0x3c, !PT ;  /* 0x000000006c6c7212 */ /* 0x000fe400078e3cff */
[----:B------:R-:W-:Y:S02]  /*8570*/  SEL R120, R120, RZ, P0 ;  /* 0x000000ff78787207 */ /* 0x000fe40000000000 */
[----:B------:R-:W-:Y:S02]  /*8580*/  SEL R45, R45, RZ, P1 ;  /* 0x000000ff2d2d7207 */ /* 0x000fe40000800000 */
[----:B------:R-:W-:Y:S01]  /*8590*/  SEL R105, R105, RZ, P2 ;  /* 0x000000ff69697207 */ /* 0x000fe20001000000 */
[----:B------:R-:W-:Y:S06]  /*85a0*/  @P3 BRA `(.L_x_158) ;  /* 0xffffffe400843947 */ /* 0x000fec000383ffff */
[----:B------:R-:W-:-:S09]  /*85b0*/  UISETP.NE.AND UP0, UPT, UR45, URZ, UPT ;  /* 0x000000ff2d00728c */ /* 0x000fd2000bf05270 */
[----:B------:R-:W-:Y:S05]  /*85c0*/  BRA.U !UP0, `(.L_x_159) ;  /* 0x0000000108487547 */ /* 0x000fea000b800000 */
[----:B------:R-:W3:Y:S02]  /*85d0*/  LDCU.64 UR4, c[0x0][0x890] ;  /* 0x00011200ff0477ac */ /* 0x000ee40008000a00 */
[----:B---3--:R-:W-:-:S04]  /*85e0*/  UISETP.NE.U32.AND UP0, UPT, UR4, URZ, UPT ;  /* 0x000000ff0400728c */ /* 0x008fc8000bf05070 */
[----:B------:R-:W-:-:S09]  /*85f0*/  UISETP.NE.AND.EX UP0, UPT, UR5, URZ, UPT, UP0 ;  /* 0x000000ff0500728c */ /* 0x000fd2000bf05300 */
[----:B------:R-:W-:Y:S05]  /*8600*/  BRA.U UP0, `(.L_x_160) ;  /* 0x00000001000c7547 */ /* 0x000fea000b800000 */
[----:B------:R-:W-:-:S13]  /*8610*/  FSETP.NEU.AND P0, PT, R48, RZ, PT ;  /* 0x000000ff3000720b */ /* 0x000fda0003f0d000 */
[----:B------:R-:W-:Y:S05]  /*8620*/  @!P0 EXIT ;  /* 0x000000000000894d */ /* 0x000fea0003800000 */
[----:B------:R-:W-:Y:S05]  /*8630*/  BRA `(.L_x_159) ;  /* 0x00000000002c7947 */ /* 0x000fea0003800000 */
.L_x_160:
[----:B------:R-:W-:Y:S01]  /*8640*/  LOP3.LUT P0, RZ, R98, 0xff, RZ, 0xc0, !PT ;  /* 0x000000ff62ff7812 */ /* 0x000fe2000780c0ff */
[----:B------:R-:W-:-:S12]  /*8650*/  BSSY.RECONVERGENT B0, `(.L_x_159) ;  /* 0x0000009000007945 */ /* 0x000fd80003800200 */
[----:B------:R-:W-:Y:S05]  /*8660*/  @P0 BRA `(.L_x_161) ;  /* 0x0000000000140947 */ /* 0x000fea0003800000 */
[----:B------:R-:W3:Y:S02]  /*8670*/  LDCU.64 UR4, c[0x0][0x888] ;  /* 0x00011100ff0477ac */ /* 0x000ee40008000a00 */
[----:B---3--:R-:W-:-:S04]  /*8680*/  ISETP.NE.U32.AND P0, PT, RZ, UR4, PT ;  /* 0x00000004ff007c0c */ /* 0x008fc8000bf05070 */
[----:B------:R-:W-:-:S13]  /*8690*/  ISETP.NE.AND.EX P0, PT, RZ, UR5, PT, P0 ;  /* 0x00000005ff007c0c */ /* 0x000fda000bf05300 */
[----:B------:R-:W-:Y:S05]  /*86a0*/  @!P0 EXIT ;  /* 0x000000000000894d */ /* 0x000fea0003800000 */
[----:B------:R-:W-:Y:S05]  /*86b0*/  BRA `(.L_x_162) ;  /* 0x0000000000087947 */ /* 0x000fea0003800000 */
.L_x_161:
[----:B------:R-:W-:-:S13]  /*86c0*/  FSETP.NEU.AND P0, PT, R48, RZ, PT ;  /* 0x000000ff3000720b */ /* 0x000fda0003f0d000 */
[----:B------:R-:W-:Y:S05]  /*86d0*/  @!P0 EXIT ;  /* 0x000000000000894d */ /* 0x000fea0003800000 */
.L_x_162:
[----:B------:R-:W-:Y:S05]  /*86e0*/  BSYNC.RECONVERGENT B0 ;  /* 0x0000000000007941 */ /* 0x000fea0003800200 */
.L_x_159:
[----:B------:R-:W-:-:S04]  /*86f0*/  DEPBAR.LE SB0, 0x0 ;  /* 0x000080000000791a */ /* 0x000fc80000000000 */
[----:B------:R-:W-:Y:S05]  /*8700*/  EXIT ;  /* 0x000000000000794d */ /* 0x000fea0003800000 */
.L_x_25:
[----:B--2---:R2:W4:Y:S02]  /*8710*/  SYNCS.PHASECHK.TRANS64.TRYWAIT P0, [R2+URZ+0x380], R3 ;  /* 0x00038003020075a7 */ /* 0x00452400080011ff */
[----:B----4-:R-:W-:Y:S05]  /*8720*/  @!P0 NANOSLEEP.SYNCS 0x989680 ;  /* 0x009896800000895d */ /* 0x010fea0003900000 */
[----:B------:R-:W4:Y:S02]  /*8730*/  @!P0 SYNCS.PHASECHK.TRANS64 P0, [R2+URZ+0x380], R3 ;  /* 0x00038003020085a7 */ /* 0x000f2400080010ff */
[----:B----4-:R-:W-:Y:S05]  /*8740*/  @!P0 BRA `(.L_x_25) ;  /* 0xfffffffc00f08947 */ /* 0x010fea000383ffff */
[----:B------:R-:W-:Y:S05]  /*8750*/  BRA `(.L_x_163) ;  /* 0xffffff9400787947 */ /* 0x000fea000383ffff */
.L_x_28:
[----:B------:R-:W-:-:S07]  /*8760*/  MOV R2, UR33 ;  /* 0x0000002100027c02 */ /* 0x000fce0008000f00 */
.L_x_164:
[----:B-1----:R1:W2:Y:S02]  /*8770*/  SYNCS.PHASECHK.TRANS64.TRYWAIT P0, [R2+URZ+0x170], R4 ;  /* 0x00017004020075a7 */ /* 0x0022a400080011ff */
[----:B--2---:R-:W-:Y:S05]  /*8780*/  @!P0 NANOSLEEP.SYNCS 0x989680 ;  /* 0x009896800000895d */ /* 0x004fea0003900000 */
[----:B------:R-:W2:Y:S02]  /*8790*/  @!P0 SYNCS.PHASECHK.TRANS64 P0, [R2+URZ+0x170], R4 ;  /* 0x00017004020085a7 */ /* 0x000ea400080010ff */
[----:B--2---:R-:W-:Y:S05]  /*87a0*/  @!P0 BRA `(.L_x_164) ;  /* 0xfffffffc00f08947 */ /* 0x004fea000383ffff */
[----:B------:R-:W-:Y:S05]  /*87b0*/  BRA `(.L_x_27) ;  /* 0xffffff9400e07947 */ /* 0x000fea000383ffff */
.L_x_35:
[----:B-1----:R-:W-:-:S07]  /*87c0*/  MOV R2, UR17 ;  /* 0x0000001100027c02 */ /* 0x002fce0008000f00 */
.L_x_165:
[----:B-1----:R1:W2:Y:S02]  /*87d0*/  SYNCS.PHASECHK.TRANS64.TRYWAIT P0, [R2+URZ+0x170], R4 ;  /* 0x00017004020075a7 */ /* 0x0022a400080011ff */
[----:B--2---:R-:W-:Y:S05]  /*87e0*/  @!P0 NANOSLEEP.SYNCS 0x989680 ;  /* 0x009896800000895d */ /* 0x004fea0003900000 */
[----:B------:R-:W2:Y:S02]  /*87f0*/  @!P0 SYNCS.PHASECHK.TRANS64 P0, [R2+URZ+0x170], R4 ;  /* 0x00017004020085a7 */ /* 0x000ea400080010ff */
[----:B--2---:R-:W-:Y:S05]  /*8800*/  @!P0 BRA `(.L_x_165) ;  /* 0xfffffffc00f08947 */ /* 0x004fea000383ffff */
[----:B------:R-:W-:Y:S05]  /*8810*/  BRA `(.L_x_34) ;  /* 0xffffff98009c7947 */ /* 0x000fea000383ffff */
.L_x_40:
[----:B-1----:R1:W2:Y:S02]  /*8820*/  SYNCS.PHASECHK.TRANS64.TRYWAIT P0, [R2+URZ+0x310], R3 ;  /* 0x00031003020075a7 */ /* 0x0022a400080011ff */
[----:B--2---:R-:W-:Y:S05]  /*8830*/  @!P0 NANOSLEEP.SYNCS 0x989680 ;  /* 0x009896800000895d */ /* 0x004fea0003900000 */
[----:B------:R-:W2:Y:S02]  /*8840*/  @!P0 SYNCS.PHASECHK.TRANS64 P0, [R2+URZ+0x310], R3 ;  /* 0x00031003020085a7 */ /* 0x000ea400080010ff */
[----:B--2---:R-:W-:Y:S05]  /*8850*/  @!P0 BRA `(.L_x_40) ;  /* 0xfffffffc00f08947 */ /* 0x004fea000383ffff */
[----:B------:R-:W-:Y:S05]  /*8860*/  BRA `(.L_x_166) ;  /* 0xffffff9c00407947 */ /* 0x000fea000383ffff */
.L_x_44:
[----:B---3--:R-:W-:-:S07]  /*8870*/  MOV R0, UR5 ;  /* 0x0000000500007c02 */ /* 0x008fce0008000f00 */
.L_x_167:
[----:B-1----:R1:W2:Y:S02]  /*8880*/  SYNCS.PHASECHK.TRANS64.TRYWAIT P0, [R0+URZ], R2 ;  /* 0x00000002000075a7 */ /* 0x0022a400080011ff */
[----:B--2---:R-:W-:Y:S05]  /*8890*/  @!P0 NANOSLEEP.SYNCS 0x989680 ;  /* 0x009896800000895d */ /* 0x004fea0003900000 */
[----:B------:R-:W2:Y:S02]  /*88a0*/  @!P0 SYNCS.PHASECHK.TRANS64 P0, [R0+URZ], R2 ;  /* 0x00000002000085a7 */ /* 0x000ea400080010ff */
[----:B--2---:R-:W-:Y:S05]  /*88b0*/  @!P0 BRA `(.L_x_167) ;  /* 0xfffffffc00f08947 */ /* 0x004fea000383ffff */
[----:B------:R-:W-:Y:S05]  /*88c0*/  BRA `(.L_x_168) ;  /* 0xffffffa000b07947 */ /* 0x000fea000383ffff */
.L_x_45:
[----:B---3--:R-:W-:-:S07]  /*88d0*/  MOV R0, UR5 ;  /* 0x0000000500007c02 */ /* 0x008fce0008000f00 */
.L_x_169:
[----:B-1----:R1:W2:Y:S02]  /*88e0*/  SYNCS.PHASECHK.TRANS64.TRYWAIT P0, [R0+URZ], R3 ;  /* 0x00000003000075a7 */ /* 0x0022a400080011ff */
[----:B--2---:R-:W-:Y:S05]  /*88f0*/  @!P0 NANOSLEEP.SYNCS 0x989680 ;  /* 0x009896800000895d */ /* 0x004fea0003900000 */
[----:B------:R-:W2:Y:S02]  /*8900*/  @!P0 SYNCS.PHASECHK.TRANS64 P0, [R0+URZ], R3 ;  /* 0x00000003000085a7 */ /* 0x000ea400080010ff */
[----:B--2---:R-:W-:Y:S05]  /*8910*/  @!P0 BRA `(.L_x_169) ;  /* 0xfffffffc00f08947 */ /* 0x004fea000383ffff */
[----:B------:R-:W-:Y:S05]  /*8920*/  BRA `(.L_x_170) ;  /* 0xffffffa000bc7947 */ /* 0x000fea000383ffff */
.L_x_46:
[----:B---3--:R-:W-:-:S07]  /*8930*/  MOV R0, UR5 ;  /* 0x0000000500007c02 */ /* 0x008fce0008000f00 */
.L_x_171:
[----:B-1----:R1:W2:Y:S02]  /*8940*/  SYNCS.PHASECHK.TRANS64.TRYWAIT P0, [R0+URZ], R3 ;  /* 0x00000003000075a7 */ /* 0x0022a400080011ff */
[----:B--2---:R-:W-:Y:S05]  /*8950*/  @!P0 NANOSLEEP.SYNCS 0x989680 ;  /* 0x009896800000895d */ /* 0x004fea0003900000 */
[----:B------:R-:W2:Y:S02]  /*8960*/  @!P0 SYNCS.PHASECHK.TRANS64 P0, [R0+URZ], R3 ;  /* 0x00000003000085a7 */ /* 0x000ea400080010ff */
[----:B--2---:R-:W-:Y:S05]  /*8970*/  @!P0 BRA `(.L_x_171) ;  /* 0xfffffffc00f08947 */ /* 0x004fea000383ffff */
[----:B------:R-:W-:Y:S05]  /*8980*/  BRA `(.L_x_172) ;  /* 0xffffffa000c87947 */ /* 0x000fea000383ffff */
.L_x_47:
[----:B---3--:R-:W-:-:S07]  /*8990*/  MOV R0, UR5 ;  /* 0x0000000500007c02 */ /* 0x008fce0008000f00 */
.L_x_173:
[----:B-1----:R1:W2:Y:S02]  /*89a0*/  SYNCS.PHASECHK.TRANS64.TRYWAIT P0, [R0+URZ], R3 ;  /* 0x00000003000075a7 */ /* 0x0022a400080011ff */
[----:B--2---:R-:W-:Y:S05]  /*89b0*/  @!P0 NANOSLEEP.SYNCS 0x989680 ;  /* 0x009896800000895d */ /* 0x004fea0003900000 */
[----:B------:R-:W2:Y:S02]  /*89c0*/  @!P0 SYNCS.PHASECHK.TRANS64 P0, [R0+URZ], R3 ;  /* 0x00000003000085a7 */ /* 0x000ea400080010ff */
[----:B--2---:R-:W-:Y:S05]  /*89d0*/  @!P0 BRA `(.L_x_173) ;  /* 0xfffffffc00f08947 */ /* 0x004fea000383ffff */
[----:B------:R-:W-:Y:S05]  /*89e0*/  BRA `(.L_x_174) ;  /* 0xffffffa000d47947 */ /* 0x000fea000383ffff */
.L_x_48:
[----:B---3--:R-:W-:-:S07]  /*89f0*/  MOV R0, UR5 ;  /* 0x0000000500007c02 */ /* 0x008fce0008000f00 */
.L_x_175:
[----:B-1----:R1:W2:Y:S02]  /*8a00*/  SYNCS.PHASECHK.TRANS64.TRYWAIT P0, [R0+URZ], R3 ;  /* 0x00000003000075a7 */ /* 0x0022a400080011ff */
[----:B--2---:R-:W-:Y:S05]  /*8a10*/  @!P0 NANOSLEEP.SYNCS 0x989680 ;  /* 0x009896800000895d */ /* 0x004fea0003900000 */
[----:B------:R-:W2:Y:S02]  /*8a20*/  @!P0 SYNCS.PHASECHK.TRANS64 P0, [R0+URZ], R3 ;  /* 0x00000003000085a7 */ /* 0x000ea400080010ff */
[----:B--2---:R-:W-:Y:S05]  /*8a30*/  @!P0 BRA `(.L_x_175) ;  /* 0xfffffffc00f08947 */ /* 0x004fea000383ffff */
[----:B------:R-:W-:Y:S05]  /*8a40*/  BRA `(.L_x_176) ;  /* 0xffffffa000e07947 */ /* 0x000fea000383ffff */
.L_x_49:
[----:B---3--:R-:W-:-:S07]  /*8a50*/  MOV R0, UR5 ;  /* 0x0000000500007c02 */ /* 0x008fce0008000f00 */
.L_x_177:
[----:B-1----:R1:W2:Y:S02]  /*8a60*/  SYNCS.PHASECHK.TRANS64.TRYWAIT P0, [R0+URZ], R3 ;  /* 0x00000003000075a7 */ /* 0x0022a400080011ff */
[----:B--2---:R-:W-:Y:S05]  /*8a70*/  @!P0 NANOSLEEP.SYNCS 0x989680 ;  /* 0x009896800000895d */ /* 0x004fea0003900000 */
[----:B------:R-:W2:Y:S02]  /*8a80*/  @!P0 SYNCS.PHASECHK.TRANS64 P0, [R0+URZ], R3 ;  /* 0x00000003000085a7 */ /* 0x000ea400080010ff */
[----:B--2---:R-:W-:Y:S05]  /*8a90*/  @!P0 BRA `(.L_x_177) ;  /* 0xfffffffc00f08947 */ /* 0x004fea000383ffff */
[----:B------:R-:W-:Y:S05]  /*8aa0*/  BRA `(.L_x_178) ;  /* 0xffffffa000ec7947 */ /* 0x000fea000383ffff */
.L_x_50:
[----:B---3--:R-:W-:-:S07]  /*8ab0*/  MOV R0, UR5 ;  /* 0x0000000500007c02 */ /* 0x008fce0008000f00 */
.L_x_179:
[----:B-1----:R1:W2:Y:S02]  /*8ac0*/  SYNCS.PHASECHK.TRANS64.TRYWAIT P0, [R0+URZ], R3 ;  /* 0x00000003000075a7 */ /* 0x0022a400080011ff */
[----:B--2---:R-:W-:Y:S05]  /*8ad0*/  @!P0 NANOSLEEP.SYNCS 0x989680 ;  /* 0x009896800000895d */ /* 0x004fea0003900000 */
[----:B------:R-:W2:Y:S02]  /*8ae0*/  @!P0 SYNCS.PHASECHK.TRANS64 P0, [R0+URZ], R3 ;  /* 0x00000003000085a7 */ /* 0x000ea400080010ff */
[----:B--2---:R-:W-:Y:S05]  /*8af0*/  @!P0 BRA `(.L_x_179) ;  /* 0xfffffffc00f08947 */ /* 0x004fea000383ffff */
[----:B------:R-:W-:Y:S05]  /*8b00*/  BRA `(.L_x_180) ;  /* 0xffffffa000f87947 */ /* 0x000fea000383ffff */
.L_x_51:
[----:B---3--:R-:W-:-:S07]  /*8b10*/  MOV R0, UR5 ;  /* 0x0000000500007c02 */ /* 0x008fce0008000f00 */
.L_x_181:
[----:B-1----:R1:W2:Y:S02]  /*8b20*/  SYNCS.PHASECHK.TRANS64.TRYWAIT P0, [R0+URZ], R3 ;  /* 0x00000003000075a7 */ /* 0x0022a400080011ff */
[----:B--2---:R-:W-:Y:S05]  /*8b30*/  @!P0 NANOSLEEP.SYNCS 0x989680 ;  /* 0x009896800000895d */ /* 0x004fea0003900000 */
[----:B------:R-:W2:Y:S02]  /*8b40*/  @!P0 SYNCS.PHASECHK.TRANS64 P0, [R0+URZ], R3 ;  /* 0x00000003000085a7 */ /* 0x000ea400080010ff */
[----:B--2---:R-:W-:Y:S05]  /*8b50*/  @!P0 BRA `(.L_x_181) ;  /* 0xfffffffc00f08947 */ /* 0x004fea000383ffff */
[----:B------:R-:W-:Y:S05]  /*8b60*/  BRA `(.L_x_182) ;  /* 0xffffffa400047947 */ /* 0x000fea000383ffff */
.L_x_52:
[----:B---3--:R-:W-:-:S07]  /*8b70*/  MOV R0, UR5 ;  /* 0x0000000500007c02 */ /* 0x008fce0008000f00 */
.L_x_183:
[----:B-1----:R1:W2:Y:S02]  /*8b80*/  SYNCS.PHASECHK.TRANS64.TRYWAIT P0, [R0+URZ], R3 ;  /* 0x00000003000075a7 */ /* 0x0022a400080011ff */
[----:B--2---:R-:W-:Y:S05]  /*8b90*/  @!P0 NANOSLEEP.SYNCS 0x989680 ;  /* 0x009896800000895d */ /* 0x004fea0003900000 */
[----:B------:R-:W2:Y:S02]  /*8ba0*/  @!P0 SYNCS.PHASECHK.TRANS64 P0, [R0+URZ], R3 ;  /* 0x00000003000085a7 */ /* 0x000ea400080010ff */
[----:B--2---:R-:W-:Y:S05]  /*8bb0*/  @!P0 BRA `(.L_x_183) ;  /* 0xfffffffc00f08947 */ /* 0x004fea000383ffff */
[----:B------:R-:W-:Y:S05]  /*8bc0*/  BRA `(.L_x_184) ;  /* 0xffffffa400107947 */ /* 0x000fea000383ffff */
.L_x_53:
[----:B---3--:R-:W-:-:S07]  /*8bd0*/  MOV R0, UR5 ;  /* 0x0000000500007c02 */ /* 0x008fce0008000f00 */
.L_x_185:
[----:B-1----:R1:W2:Y:S02]  /*8be0*/  SYNCS.PHASECHK.TRANS64.TRYWAIT P0, [R0+URZ], R3 ;  /* 0x00000003000075a7 */ /* 0x0022a400080011ff */
[----:B--2---:R-:W-:Y:S05]  /*8bf0*/  @!P0 NANOSLEEP.SYNCS 0x989680 ;  /* 0x009896800000895d */ /* 0x004fea0003900000 */
[----:B------:R-:W2:Y:S02]  /*8c00*/  @!P0 SYNCS.PHASECHK.TRANS64 P0, [R0+URZ], R3 ;  /* 0x00000003000085a7 */ /* 0x000ea400080010ff */
[----:B--2---:R-:W-:Y:S05]  /*8c10*/  @!P0 BRA `(.L_x_185) ;  /* 0xfffffffc00f08947 */ /* 0x004fea000383ffff */
[----:B------:R-:W-:Y:S05]  /*8c20*/  BRA `(.L_x_186) ;  /* 0xffffffa4001c7947 */ /* 0x000fea000383ffff */
.L_x_54:
[----:B---3--:R-:W-:-:S07]  /*8c30*/  MOV R0, UR5 ;  /* 0x0000000500007c02 */ /* 0x008fce0008000f00 */
.L_x_187:
[----:B-1----:R1:W2:Y:S02]  /*8c40*/  SYNCS.PHASECHK.TRANS64.TRYWAIT P0, [R0+URZ], R3 ;  /* 0x00000003000075a7 */ /* 0x0022a400080011ff */
[----:B--2---:R-:W-:Y:S05]  /*8c50*/  @!P0 NANOSLEEP.SYNCS 0x989680 ;  /* 0x009896800000895d */ /* 0x004fea0003900000 */
[----:B------:R-:W2:Y:S02]  /*8c60*/  @!P0 SYNCS.PHASECHK.TRANS64 P0, [R0+URZ], R3 ;  /* 0x00000003000085a7 */ /* 0x000ea400080010ff */
[----:B--2---:R-:W-:Y:S05]  /*8c70*/  @!P0 BRA `(.L_x_187) ;  /* 0xfffffffc00f08947 */ /* 0x004fea000383ffff */
[----:B------:R-:W-:Y:S05]  /*8c80*/  BRA `(.L_x_188) ;  /* 0xffffffa400287947 */ /* 0x000fea000383ffff */
.L_x_55:
[----:B---3--:R-:W-:-:S07]  /*8c90*/  MOV R0, UR5 ;  /* 0x0000000500007c02 */ /* 0x008fce0008000f00 */
.L_x_189:
[----:B-1----:R1:W2:Y:S02]  /*8ca0*/  SYNCS.PHASECHK.TRANS64.TRYWAIT P0, [R0+URZ], R3 ;  /* 0x00000003000075a7 */ /* 0x0022a400080011ff */
[----:B--2---:R-:W-:Y:S05]  /*8cb0*/  @!P0 NANOSLEEP.SYNCS 0x989680 ;  /* 0x009896800000895d */ /* 0x004fea0003900000 */
[----:B------:R-:W2:Y:S02]  /*8cc0*/  @!P0 SYNCS.PHASECHK.TRANS64 P0, [R0+URZ], R3 ;  /* 0x00000003000085a7 */ /* 0x000ea400080010ff */
[----:B--2---:R-:W-:Y:S05]  /*8cd0*/  @!P0 BRA `(.L_x_189) ;  /* 0xfffffffc00f08947 */ /* 0x004fea000383ffff */
[----:B------:R-:W-:Y:S05]  /*8ce0*/  BRA `(.L_x_190) ;  /* 0xffffffa400347947 */ /* 0x000fea000383ffff */
.L_x_56:
[----:B---3--:R-:W-:-:S07]  /*8cf0*/  MOV R0, UR5 ;  /* 0x0000000500007c02 */ /* 0x008fce0008000f00 */
.L_x_191:
[----:B-1----:R1:W2:Y:S02]  /*8d00*/  SYNCS.PHASECHK.TRANS64.TRYWAIT P0, [R0+URZ], R3 ;  /* 0x00000003000075a7 */ /* 0x0022a400080011ff */
[----:B--2---:R-:W-:Y:S05]  /*8d10*/  @!P0 NANOSLEEP.SYNCS 0x989680 ;  /* 0x009896800000895d */ /* 0x004fea0003900000 */
[----:B------:R-:W2:Y:S02]  /*8d20*/  @!P0 SYNCS.PHASECHK.TRANS64 P0, [R0+URZ], R3 ;  /* 0x00000003000085a7 */ /* 0x000ea400080010ff */
[----:B--2---:R-:W-:Y:S05]  /*8d30*/  @!P0 BRA `(.L_x_191) ;  /* 0xfffffffc00f08947 */ /* 0x004fea000383ffff */
[----:B------:R-:W-:Y:S05]  /*8d40*/  BRA `(.L_x_192) ;  /* 0xffffffa400407947 */ /* 0x000fea000383ffff */
.L_x_57:
[----:B---3--:R-:W-:-:S07]  /*8d50*/  MOV R0, UR5 ;  /* 0x0000000500007c02 */ /* 0x008fce0008000f00 */
.L_x_193:
[----:B-1----:R1:W2:Y:S02]  /*8d60*/  SYNCS.PHASECHK.TRANS64.TRYWAIT P0, [R0+URZ], R3 ;  /* 0x00000003000075a7 */ /* 0x0022a400080011ff */
[----:B--2---:R-:W-:Y:S05]  /*8d70*/  @!P0 NANOSLEEP.SYNCS 0x989680 ;  /* 0x009896800000895d */ /* 0x004fea0003900000 */
[----:B------:R-:W2:Y:S02]  /*8d80*/  @!P0 SYNCS.PHASECHK.TRANS64 P0, [R0+URZ], R3 ;  /* 0x00000003000085a7 */ /* 0x000ea400080010ff */
[----:B--2---:R-:W-:Y:S05]  /*8d90*/  @!P0 BRA `(.L_x_193) ;  /* 0xfffffffc00f08947 */ /* 0x004fea000383ffff */
[----:B------:R-:W-:Y:S05]  /*8da0*/  BRA `(.L_x_194) ;  /* 0xffffffa4004c7947 */ /* 0x000fea000383ffff */
.L_x_58:
[----:B---3--:R-:W-:-:S07]  /*8db0*/  MOV R0, UR5 ;  /* 0x0000000500007c02 */ /* 0x008fce0008000f00 */
.L_x_195:
[----:B-1----:R1:W2:Y:S02]  /*8dc0*/  SYNCS.PHASECHK.TRANS64.TRYWAIT P0, [R0+URZ], R3 ;  /* 0x00000003000075a7 */ /* 0x0022a400080011ff */
[----:B--2---:R-:W-:Y:S05]  /*8dd0*/  @!P0 NANOSLEEP.SYNCS 0x989680 ;  /* 0x009896800000895d */ /* 0x004fea0003900000 */
[----:B------:R-:W2:Y:S02]  /*8de0*/  @!P0 SYNCS.PHASECHK.TRANS64 P0, [R0+URZ], R3 ;  /* 0x00000003000085a7 */ /* 0x000ea400080010ff */
[----:B--2---:R-:W-:Y:S05]  /*8df0*/  @!P0 BRA `(.L_x_195) ;  /* 0xfffffffc00f08947 */ /* 0x004fea000383ffff */
[----:B------:R-:W-:Y:S05]  /*8e00*/  BRA `(.L_x_196) ;  /* 0xffffffa400587947 */ /* 0x000fea000383ffff */
.L_x_59:
[----:B---3--:R-:W-:-:S07]  /*8e10*/  MOV R0, UR5 ;  /* 0x0000000500007c02 */ /* 0x008fce0008000f00 */
.L_x_197:
[----:B-1----:R1:W2:Y:S02]  /*8e20*/  SYNCS.PHASECHK.TRANS64.TRYWAIT P0, [R0+URZ], R3 ;  /* 0x00000003000075a7 */ /* 0x0022a400080011ff */
[----:B--2---:R-:W-:Y:S05]  /*8e30*/  @!P0 NANOSLEEP.SYNCS 0x989680 ;  /* 0x009896800000895d */ /* 0x004fea0003900000 */
[----:B------:R-:W2:Y:S02]  /*8e40*/  @!P0 SYNCS.PHASECHK.TRANS64 P0, [R0+URZ], R3 ;  /* 0x00000003000085a7 */ /* 0x000ea400080010ff */
[----:B--2---:R-:W-:Y:S05]  /*8e50*/  @!P0 BRA `(.L_x_197) ;  /* 0xfffffffc00f08947 */ /* 0x004fea000383ffff */
[----:B------:R-:W-:Y:S05]  /*8e60*/  BRA `(.L_x_198) ;  /* 0xffffffa400647947 */ /* 0x000fea000383ffff */
.L_x_60:
[----:B---3--:R-:W-:-:S07]  /*8e70*/  MOV R0, UR5 ;  /* 0x0000000500007c02 */ /* 0x008fce0008000f00 */
.L_x_199:
[----:B-1----:R1:W2:Y:S02]  /*8e80*/  SYNCS.PHASECHK.TRANS64.TRYWAIT P0, [R0+URZ], R3 ;  /* 0x00000003000075a7 */ /* 0x0022a400080011ff */
[----:B--2---:R-:W-:Y:S05]  /*8e90*/  @!P0 NANOSLEEP.SYNCS 0x989680 ;  /* 0x009896800000895d */ /* 0x004fea0003900000 */
[----:B------:R-:W2:Y:S02]  /*8ea0*/  @!P0 SYNCS.PHASECHK.TRANS64 P0, [R0+URZ], R3 ;  /* 0x00000003000085a7 */ /* 0x000ea400080010ff */
[----:B--2---:R-:W-:Y:S05]  /*8eb0*/  @!P0 BRA `(.L_x_199) ;  /* 0xfffffffc00f08947 */ /* 0x004fea000383ffff */
[----:B------:R-:W-:Y:S05]  /*8ec0*/  BRA `(.L_x_200) ;  /* 0xffffffa400707947 */ /* 0x000fea000383ffff */
.L_x_61:
[----:B---3--:R-:W-:-:S07]  /*8ed0*/  MOV R0, UR5 ;  /* 0x0000000500007c02 */ /* 0x008fce0008000f00 */
.L_x_201:
[----:B-1----:R1:W2:Y:S02]  /*8ee0*/  SYNCS.PHASECHK.TRANS64.TRYWAIT P0, [R0+URZ], R3 ;  /* 0x00000003000075a7 */ /* 0x0022a400080011ff */
[----:B--2---:R-:W-:Y:S05]  /*8ef0*/  @!P0 NANOSLEEP.SYNCS 0x989680 ;  /* 0x009896800000895d */ /* 0x004fea0003900000 */
[----:B------:R-:W2:Y:S02]  /*8f00*/  @!P0 SYNCS.PHASECHK.TRANS64 P0, [R0+URZ], R3 ;  /* 0x00000003000085a7 */ /* 0x000ea400080010ff */
[----:B--2---:R-:W-:Y:S05]  /*8f10*/  @!P0 BRA `(.L_x_201) ;  /* 0xfffffffc00f08947 */ /* 0x004fea000383ffff */
[----:B------:R-:W-:Y:S05]  /*8f20*/  BRA `(.L_x_202) ;  /* 0xffffffa4007c7947 */ /* 0x000fea000383ffff */
.L_x_62:
[----:B---3--:R-:W-:-:S07]  /*8f30*/  MOV R0, UR5 ;  /* 0x0000000500007c02 */ /* 0x008fce0008000f00 */
.L_x_203:
[----:B-1----:R1:W2:Y:S02]  /*8f40*/  SYNCS.PHASECHK.TRANS64.TRYWAIT P0, [R0+URZ], R3 ;  /* 0x00000003000075a7 */ /* 0x0022a400080011ff */
[----:B--2---:R-:W-:Y:S05]  /*8f50*/  @!P0 NANOSLEEP.SYNCS 0x989680 ;  /* 0x009896800000895d */ /* 0x004fea0003900000 */
[----:B------:R-:W2:Y:S02]  /*8f60*/  @!P0 SYNCS.PHASECHK.TRANS64 P0, [R0+URZ], R3 ;  /* 0x00000003000085a7 */ /* 0x000ea400080010ff */
[----:B--2---:R-:W-:Y:S05]  /*8f70*/  @!P0 BRA `(.L_x_203) ;  /* 0xfffffffc00f08947 */ /* 0x004fea000383ffff */
[----:B------:R-:W-:Y:S05]  /*8f80*/  BRA `(.L_x_204) ;  /* 0xffffffa400887947 */ /* 0x000fea000383ffff */
.L_x_63:
[----:B---3--:R-:W-:-:S07]  /*8f90*/  MOV R0, UR5 ;  /* 0x0000000500007c02 */ /* 0x008fce0008000f00 */
.L_x_205:
[----:B-1----:R1:W2:Y:S02]  /*8fa0*/  SYNCS.PHASECHK.TRANS64.TRYWAIT P0, [R0+URZ], R3 ;  /* 0x00000003000075a7 */ /* 0x0022a400080011ff */
[----:B--2---:R-:W-:Y:S05]  /*8fb0*/  @!P0 NANOSLEEP.SYNCS 0x989680 ;  /* 0x009896800000895d */ /* 0x004fea0003900000 */
[----:B------:R-:W2:Y:S02]  /*8fc0*/  @!P0 SYNCS.PHASECHK.TRANS64 P0, [R0+URZ], R3 ;  /* 0x00000003000085a7 */ /* 0x000ea400080010ff */
[----:B--2---:R-:W-:Y:S05]  /*8fd0*/  @!P0 BRA `(.L_x_205) ;  /* 0xfffffffc00f08947 */ /* 0x004fea000383ffff */
[----:B------:R-:W-:Y:S05]  /*8fe0*/  BRA `(.L_x_206) ;  /* 0xffffffa400947947 */ /* 0x000fea000383ffff */
.L_x_64:
[----:B---3--:R-:W-:-:S07]  /*8ff0*/  MOV R0, UR5 ;  /* 0x0000000500007c02 */ /* 0x008fce0008000f00 */
.L_x_207:
[----:B-1----:R1:W2:Y:S02]  /*9000*/  SYNCS.PHASECHK.TRANS64.TRYWAIT P0, [R0+URZ], R3 ;  /* 0x00000003000075a7 */ /* 0x0022a400080011ff */
[----:B--2---:R-:W-:Y:S05]  /*9010*/  @!P0 NANOSLEEP.SYNCS 0x989680 ;  /* 0x009896800000895d */ /* 0x004fea0003900000 */
[----:B------:R-:W2:Y:S02]  /*9020*/  @!P0 SYNCS.PHASECHK.TRANS64 P0, [R0+URZ], R3 ;  /* 0x00000003000085a7 */ /* 0x000ea400080010ff */
[----:B--2---:R-:W-:Y:S05]  /*9030*/  @!P0 BRA `(.L_x_207) ;  /* 0xfffffffc00f08947 */ /* 0x004fea000383ffff */
[----:B------:R-:W-:Y:S05]  /*9040*/  BRA `(.L_x_208) ;  /* 0xffffffa400a07947 */ /* 0x000fea000383ffff */
.L_x_65:
[----:B---3--:R-:W-:-:S07]  /*9050*/  MOV R0, UR5 ;  /* 0x0000000500007c02 */ /* 0x008fce0008000f00 */
.L_x_209:
[----:B-1----:R1:W2:Y:S02]  /*9060*/  SYNCS.PHASECHK.TRANS64.TRYWAIT P0, [R0+URZ], R3 ;  /* 0x00000003000075a7 */ /* 0x0022a400080011ff */
[----:B--2---:R-:W-:Y:S05]  /*9070*/  @!P0 NANOSLEEP.SYNCS 0x989680 ;  /* 0x009896800000895d */ /* 0x004fea0003900000 */
[----:B------:R-:W2:Y:S02]  /*9080*/  @!P0 SYNCS.PHASECHK.TRANS64 P0, [R0+URZ], R3 ;  /* 0x00000003000085a7 */ /* 0x000ea400080010ff */
[----:B--2---:R-:W-:Y:S05]  /*9090*/  @!P0 BRA `(.L_x_209) ;  /* 0xfffffffc00f08947 */ /* 0x004fea000383ffff */
[----:B------:R-:W-:Y:S05]  /*90a0*/  BRA `(.L_x_210) ;  /* 0xffffffa400ac7947 */ /* 0x000fea000383ffff */
.L_x_66:
[----:B---3--:R-:W-:-:S07]  /*90b0*/  MOV R0, UR5 ;  /* 0x0000000500007c02 */ /* 0x008fce0008000f00 */
.L_x_211:
[----:B-1----:R1:W2:Y:S02]  /*90c0*/  SYNCS.PHASECHK.TRANS64.TRYWAIT P0, [R0+URZ], R3 ;  /* 0x00000003000075a7 */ /* 0x0022a400080011ff */
[----:B--2---:R-:W-:Y:S05]  /*90d0*/  @!P0 NANOSLEEP.SYNCS 0x989680 ;  /* 0x009896800000895d */ /* 0x004fea0003900000 */
[----:B------:R-:W2:Y:S02]  /*90e0*/  @!P0 SYNCS.PHASECHK.TRANS64 P0, [R0+URZ], R3 ;  /* 0x00000003000085a7 */ /* 0x000ea400080010ff */
[----:B--2---:R-:W-:Y:S05]  /*90f0*/  @!P0 BRA `(.L_x_211) ;  /* 0xfffffffc00f08947 */ /* 0x004fea000383ffff */
[----:B------:R-:W-:Y:S05]  /*9100*/  BRA `(.L_x_212) ;  /* 0xffffffa400b87947 */ /* 0x000fea000383ffff */
.L_x_67:
[----:B---3--:R-:W-:-:S07]  /*9110*/  MOV R0, UR5 ;  /* 0x0000000500007c02 */ /* 0x008fce0008000f00 */
.L_x_213:
[----:B-1----:R1:W2:Y:S02]  /*9120*/  SYNCS.PHASECHK.TRANS64.TRYWAIT P0, [R0+URZ], R3 ;  /* 0x00000003000075a7 */ /* 0x0022a400080011ff */
[----:B--2---:R-:W-:Y:S05]  /*9130*/  @!P0 NANOSLEEP.SYNCS 0x989680 ;  /* 0x009896800000895d */ /* 0x004fea0003900000 */
[----:B------:R-:W2:Y:S02]  /*9140*/  @!P0 SYNCS.PHASECHK.TRANS64 P0, [R0+URZ], R3 ;  /* 0x00000003000085a7 */ /* 0x000ea400080010ff */
[----:B--2---:R-:W-:Y:S05]  /*9150*/  @!P0 BRA `(.L_x_213) ;  /* 0xfffffffc00f08947 */ /* 0x004fea000383ffff */
[----:B------:R-:W-:Y:S05]  /*9160*/  BRA `(.L_x_214) ;  /* 0xffffffa400c47947 */ /* 0x000fea000383ffff */
.L_x_68:
[----:B---3--:R-:W-:-:S07]  /*9170*/  MOV R0, UR5 ;  /* 0x0000000500007c02 */ /* 0x008fce0008000f00 */
.L_x_215:
[----:B-1----:R1:W2:Y:S02]  /*9180*/  SYNCS.PHASECHK.TRANS64.TRYWAIT P0, [R0+URZ], R3 ;  /* 0x00000003000075a7 */ /* 0x0022a400080011ff */
[----:B--2---:R-:W-:Y:S05]  /*9190*/  @!P0 NANOSLEEP.SYNCS 0x989680 ;  /* 0x009896800000895d */ /* 0x004fea0003900000 */
[----:B------:R-:W2:Y:S02]  /*91a0*/  @!P0 SYNCS.PHASECHK.TRANS64 P0, [R0+URZ], R3 ;  /* 0x00000003000085a7 */ /* 0x000ea400080010ff */
[----:B--2---:R-:W-:Y:S05]  /*91b0*/  @!P0 BRA `(.L_x_215) ;  /* 0xfffffffc00f08947 */ /* 0x004fea000383ffff */
[----:B------:R-:W-:Y:S05]  /*91c0*/  BRA `(.L_x_216) ;  /* 0xffffffa400d07947 */ /* 0x000fea000383ffff */
.L_x_69:
[----:B---3--:R-:W-:-:S07]  /*91d0*/  MOV R0, UR5 ;  /* 0x0000000500007c02 */ /* 0x008fce0008000f00 */
.L_x_217:
[----:B-1----:R1:W2:Y:S02]  /*91e0*/  SYNCS.PHASECHK.TRANS64.TRYWAIT P0, [R0+URZ], R3 ;  /* 0x00000003000075a7 */ /* 0x0022a400080011ff */
[----:B--2---:R-:W-:Y:S05]  /*91f0*/  @!P0 NANOSLEEP.SYNCS 0x989680 ;  /* 0x009896800000895d */ /* 0x004fea0003900000 */
[----:B------:R-:W2:Y:S02]  /*9200*/  @!P0 SYNCS.PHASECHK.TRANS64 P0, [R0+URZ], R3 ;  /* 0x00000003000085a7 */ /* 0x000ea400080010ff */
[----:B--2---:R-:W-:Y:S05]  /*9210*/  @!P0 BRA `(.L_x_217) ;  /* 0xfffffffc00f08947 */ /* 0x004fea000383ffff */
[----:B------:R-:W-:Y:S05]  /*9220*/  BRA `(.L_x_218) ;  /* 0xffffffa400dc7947 */ /* 0x000fea000383ffff */
.L_x_70:
[----:B---3--:R-:W-:-:S07]  /*9230*/  MOV R0, UR5 ;  /* 0x0000000500007c02 */ /* 0x008fce0008000f00 */
.L_x_219:
[----:B-1----:R1:W2:Y:S02]  /*9240*/  SYNCS.PHASECHK.TRANS64.TRYWAIT P0, [R0+URZ], R3 ;  /* 0x00000003000075a7 */ /* 0x0022a400080011ff */
[----:B--2---:R-:W-:Y:S05]  /*9250*/  @!P0 NANOSLEEP.SYNCS 0x989680 ;  /* 0x009896800000895d */ /* 0x004fea0003900000 */
[----:B------:R-:W2:Y:S02]  /*9260*/  @!P0 SYNCS.PHASECHK.TRANS64 P0, [R0+URZ], R3 ;  /* 0x00000003000085a7 */ /* 0x000ea400080010ff */
[----:B--2---:R-:W-:Y:S05]  /*9270*/  @!P0 BRA `(.L_x_219) ;  /* 0xfffffffc00f08947 */ /* 0x004fea000383ffff */
[----:B------:R-:W-:Y:S05]  /*9280*/  BRA `(.L_x_220) ;  /* 0xffffffa400e87947 */ /* 0x000fea000383ffff */
.L_x_71:
[----:B---3--:R-:W-:-:S07]  /*9290*/  MOV R0, UR5 ;  /* 0x0000000500007c02 */ /* 0x008fce0008000f00 */
.L_x_221:
[----:B-1----:R1:W2:Y:S02]  /*92a0*/  SYNCS.PHASECHK.TRANS64.TRYWAIT P0, [R0+URZ], R3 ;  /* 0x00000003000075a7 */ /* 0x0022a400080011ff */
[----:B--2---:R-:W-:Y:S05]  /*92b0*/  @!P0 NANOSLEEP.SYNCS 0x989680 ;  /* 0x009896800000895d */ /* 0x004fea0003900000 */
[----:B------:R-:W2:Y:S02]  /*92c0*/  @!P0 SYNCS.PHASECHK.TRANS64 P0, [R0+URZ], R3 ;  /* 0x00000003000085a7 */ /* 0x000ea400080010ff */
[----:B--2---:R-:W-:Y:S05]  /*92d0*/  @!P0 BRA `(.L_x_221) ;  /* 0xfffffffc00f08947 */ /* 0x004fea000383ffff */
[----:B------:R-:W-:Y:S05]  /*92e0*/  BRA `(.L_x_222) ;  /* 0xffffffa400f47947 */ /* 0x000fea000383ffff */
.L_x_72:
[----:B---3--:R-:W-:-:S07]  /*92f0*/  MOV R0, UR5 ;  /* 0x0000000500007c02 */ /* 0x008fce0008000f00 */
.L_x_223:
[----:B-1----:R1:W2:Y:S02]  /*9300*/  SYNCS.PHASECHK.TRANS64.TRYWAIT P0, [R0+URZ], R3 ;  /* 0x00000003000075a7 */ /* 0x0022a400080011ff */
[----:B--2---:R-:W-:Y:S05]  /*9310*/  @!P0 NANOSLEEP.SYNCS 0x989680 ;  /* 0x009896800000895d */ /* 0x004fea0003900000 */
[----:B------:R-:W2:Y:S02]  /*9320*/  @!P0 SYNCS.PHASECHK.TRANS64 P0, [R0+URZ], R3 ;  /* 0x00000003000085a7 */ /* 0x000ea400080010ff */
[----:B--2---:R-:W-:Y:S05]  /*9330*/  @!P0 BRA `(.L_x_223) ;  /* 0xfffffffc00f08947 */ /* 0x004fea000383ffff */
[----:B------:R-:W-:Y:S05]  /*9340*/  BRA `(.L_x_224) ;  /* 0xffffffa800007947 */ /* 0x000fea000383ffff */
.L_x_73:
[----:B---3--:R-:W-:-:S07]  /*9350*/  MOV R0, UR5 ;  /* 0x0000000500007c02 */ /* 0x008fce0008000f00 */
.L_x_225:
[----:B-1----:R1:W2:Y:S02]  /*9360*/  SYNCS.PHASECHK.TRANS64.TRYWAIT P0, [R0+URZ], R3 ;  /* 0x00000003000075a7 */ /* 0x0022a400080011ff */
[----:B--2---:R-:W-:Y:S05]  /*9370*/  @!P0 NANOSLEEP.SYNCS 0x989680 ;  /* 0x009896800000895d */ /* 0x004fea0003900000 */
[----:B------:R-:W2:Y:S02]  /*9380*/  @!P0 SYNCS.PHASECHK.TRANS64 P0, [R0+URZ], R3 ;  /* 0x00000003000085a7 */ /* 0x000ea400080010ff */
[----:B--2---:R-:W-:Y:S05]  /*9390*/  @!P0 BRA `(.L_x_225) ;  /* 0xfffffffc00f08947 */ /* 0x004fea000383ffff */
[----:B------:R-:W-:Y:S05]  /*93a0*/  BRA `(.L_x_226) ;  /* 0xffffffa8000c7947 */ /* 0x000fea000383ffff */
.L_x_74:
[----:B---3--:R-:W-:-:S07]  /*93b0*/  MOV R0, UR5 ;  /* 0x0000000500007c02 */ /* 0x008fce0008000f00 */
.L_x_227:
[----:B-1----:R1:W2:Y:S02]  /*93c0*/  SYNCS.PHASECHK.TRANS64.TRYWAIT P0, [R0+URZ], R3 ;  /* 0x00000003000075a7 */ /* 0x0022a400080011ff */
[----:B--2---:R-:W-:Y:S05]  /*93d0*/  @!P0 NANOSLEEP.SYNCS 0x989680 ;  /* 0x009896800000895d */ /* 0x004fea0003900000 */
[----:B------:R-:W2:Y:S02]  /*93e0*/  @!P0 SYNCS.PHASECHK.TRANS64 P0, [R0+URZ], R3 ;  /* 0x00000003000085a7 */ /* 0x000ea400080010ff */
[----:B--2---:R-:W-:Y:S05]  /*93f0*/  @!P0 BRA `(.L_x_227) ;  /* 0xfffffffc00f08947 */ /* 0x004fea000383ffff */
[----:B------:R-:W-:Y:S05]  /*9400*/  BRA `(.L_x_228) ;  /* 0xffffffa800187947 */ /* 0x000fea000383ffff */
.L_x_75:
[----:B---3--:R-:W-:-:S07]  /*9410*/  MOV R0, UR5 ;  /* 0x0000000500007c02 */ /* 0x008fce0008000f00 */
.L_x_229:
[----:B-1----:R1:W2:Y:S02]  /*9420*/  SYNCS.PHASECHK.TRANS64.TRYWAIT P0, [R0+URZ], R3 ;  /* 0x00000003000075a7 */ /* 0x0022a400080011ff */
[----:B--2---:R-:W-:Y:S05]  /*9430*/  @!P0 NANOSLEEP.SYNCS 0x989680 ;  /* 0x009896800000895d */ /* 0x004fea0003900000 */
[----:B------:R-:W2:Y:S02]  /*9440*/  @!P0 SYNCS.PHASECHK.TRANS64 P0, [R0+URZ], R3 ;  /* 0x00000003000085a7 */ /* 0x000ea400080010ff */
[----:B--2---:R-:W-:Y:S05]  /*9450*/  @!P0 BRA `(.L_x_229) ;  /* 0xfffffffc00f08947 */ /* 0x004fea000383ffff */
[----:B------:R-:W-:Y:S05]  /*9460*/  BRA `(.L_x_230) ;  /* 0xffffffa800247947 */ /* 0x000fea000383ffff */
.L_x_76:
[----:B---3--:R-:W-:-:S07]  /*9470*/  MOV R0, UR5 ;  /* 0x0000000500007c02 */ /* 0x008fce0008000f00 */
.L_x_231:
[----:B-1----:R1:W2:Y:S02]  /*9480*/  SYNCS.PHASECHK.TRANS64.TRYWAIT P0, [R0+URZ], R3 ;  /* 0x00000003000075a7 */ /* 0x0022a400080011ff */
[----:B--2---:R-:W-:Y:S05]  /*9490*/  @!P0 NANOSLEEP.SYNCS 0x989680 ;  /* 0x009896800000895d */ /* 0x004fea0003900000 */
[----:B------:R-:W2:Y:S02]  /*94a0*/  @!P0 SYNCS.PHASECHK.TRANS64 P0, [R0+URZ], R3 ;  /* 0x00000003000085a7 */ /* 0x000ea400080010ff */
[----:B--2---:R-:W-:Y:S05]  /*94b0*/  @!P0 BRA `(.L_x_231) ;  /* 0xfffffffc00f08947 */ /* 0x004fea000383ffff */
[----:B------:R-:W-:Y:S05]  /*94c0*/  BRA `(.L_x_232) ;  /* 0xffffffa800307947 */ /* 0x000fea000383ffff */
.L_x_77:
[----:B---3--:R-:W-:-:S07]  /*94d0*/  MOV R0, UR5 ;  /* 0x0000000500007c02 */ /* 0x008fce0008000f00 */
.L_x_233:
[----:B-1----:R1:W2:Y:S02]  /*94e0*/  SYNCS.PHASECHK.TRANS64.TRYWAIT P0, [R0+URZ], R3 ;  /* 0x00000003000075a7 */ /* 0x0022a400080011ff */
[----:B--2---:R-:W-:Y:S05]  /*94f0*/  @!P0 NANOSLEEP.SYNCS 0x989680 ;  /* 0x009896800000895d */ /* 0x004fea0003900000 */
[----:B------:R-:W2:Y:S02]  /*9500*/  @!P0 SYNCS.PHASECHK.TRANS64 P0, [R0+URZ], R3 ;  /* 0x00000003000085a7 */ /* 0x000ea400080010ff */
[----:B--2---:R-:W-:Y:S05]  /*9510*/  @!P0 BRA `(.L_x_233) ;  /* 0xfffffffc00f08947 */ /* 0x004fea000383ffff */
[----:B------:R-:W-:Y:S05]  /*9520*/  BRA `(.L_x_234) ;  /* 0xffffffa8003c7947 */ /* 0x000fea000383ffff */
.L_x_78:
[----:B---3--:R-:W-:-:S07]  /*9530*/  MOV R0, UR5 ;  /* 0x0000000500007c02 */ /* 0x008fce0008000f00 */
.L_x_235:
[----:B-1----:R1:W2:Y:S02]  /*9540*/  SYNCS.PHASECHK.TRANS64.TRYWAIT P0, [R0+URZ], R3 ;  /* 0x00000003000075a7 */ /* 0x0022a400080011ff */
[----:B--2---:R-:W-:Y:S05]  /*9550*/  @!P0 NANOSLEEP.SYNCS 0x989680 ;  /* 0x009896800000895d */ /* 0x004fea0003900000 */
[----:B------:R-:W2:Y:S02]  /*9560*/  @!P0 SYNCS.PHASECHK.TRANS64 P0, [R0+URZ], R3 ;  /* 0x00000003000085a7 */ /* 0x000ea400080010ff */
[----:B--2---:R-:W-:Y:S05]  /*9570*/  @!P0 BRA `(.L_x_235) ;  /* 0xfffffffc00f08947 */ /* 0x004fea000383ffff */
[----:B------:R-:W-:Y:S05]  /*9580*/  BRA `(.L_x_236) ;  /* 0xffffffa800487947 */ /* 0x000fea000383ffff */
.L_x_79:
[----:B---3--:R-:W-:-:S07]  /*9590*/  MOV R0, UR5 ;  /* 0x0000000500007c02 */ /* 0x008fce0008000f00 */
.L_x_237:
[----:B-1----:R1:W2:Y:S02]  /*95a0*/  SYNCS.PHASECHK.TRANS64.TRYWAIT P0, [R0+URZ], R3 ;  /* 0x00000003000075a7 */ /* 0x0022a400080011ff */
[----:B--2---:R-:W-:Y:S05]  /*95b0*/  @!P0 NANOSLEEP.SYNCS 0x989680 ;  /* 0x009896800000895d */ /* 0x004fea0003900000 */
[----:B------:R-:W2:Y:S02]  /*95c0*/  @!P0 SYNCS.PHASECHK.TRANS64 P0, [R0+URZ], R3 ;  /* 0x00000003000085a7 */ /* 0x000ea400080010ff */
[----:B--2---:R-:W-:Y:S05]  /*95d0*/  @!P0 BRA `(.L_x_237) ;  /* 0xfffffffc00f08947 */ /* 0x004fea000383ffff */
[----:B------:R-:W-:Y:S05]  /*95e0*/  BRA `(.L_x_238) ;  /* 0xffffffa800547947 */ /* 0x000fea000383ffff */
.L_x_80:
[----:B---3--:R-:W-:-:S07]  /*95f0*/  MOV R0, UR5 ;  /* 0x0000000500007c02 */ /* 0x008fce0008000f00 */
.L_x_239:
[----:B-1----:R1:W2:Y:S02]  /*9600*/  SYNCS.PHASECHK.TRANS64.TRYWAIT P0, [R0+URZ], R3 ;  /* 0x00000003000075a7 */ /* 0x0022a400080011ff */
[----:B--2---:R-:W-:Y:S05]  /*9610*/  @!P0 NANOSLEEP.SYNCS 0x989680 ;  /* 0x009896800000895d */ /* 0x004fea0003900000 */
[----:B------:R-:W2:Y:S02]  /*9620*/  @!P0 SYNCS.PHASECHK.TRANS64 P0, [R0+URZ], R3 ;  /* 0x00000003000085a7 */ /* 0x000ea400080010ff */
[----:B--2---:R-:W-:Y:S05]  /*9630*/  @!P0 BRA `(.L_x_239) ;  /* 0xfffffffc00f08947 */ /* 0x004fea000383ffff */
[----:B------:R-:W-:Y:S05]  /*9640*/  BRA `(.L_x_240) ;  /* 0xffffffa800607947 */ /* 0x000fea000383ffff */
.L_x_81:
[----:B---3--:R-:W-:-:S07]  /*9650*/  MOV R0, UR5 ;  /* 0x0000000500007c02 */ /* 0x008fce0008000f00 */
.L_x_241:
[----:B-1----:R1:W2:Y:S02]  /*9660*/  SYNCS.PHASECHK.TRANS64.TRYWAIT P0, [R0+URZ], R3 ;  /* 0x00000003000075a7 */ /* 0x0022a400080011ff */
[----:B--2---:R-:W-:Y:S05]  /*9670*/  @!P0 NANOSLEEP.SYNCS 0x989680 ;  /* 0x009896800000895d */ /* 0x004fea0003900000 */
[----:B------:R-:W2:Y:S02]  /*9680*/  @!P0 SYNCS.PHASECHK.TRANS64 P0, [R0+URZ], R3 ;  /* 0x00000003000085a7 */ /* 0x000ea400080010ff */
[----:B--2---:R-:W-:Y:S05]  /*9690*/  @!P0 BRA `(.L_x_241) ;  /* 0xfffffffc00f08947 */ /* 0x004fea000383ffff */
[----:B------:R-:W-:Y:S05]  /*96a0*/  BRA `(.L_x_242) ;  /* 0xffffffa8006c7947 */ /* 0x000fea000383ffff */
.L_x_82:
[----:B---3--:R-:W-:-:S07]  /*96b0*/  MOV R0, UR5 ;  /* 0x0000000500007c02 */ /* 0x008fce0008000f00 */
.L_x_243:
[----:B-1----:R1:W2:Y:S02]  /*96c0*/  SYNCS.PHASECHK.TRANS64.TRYWAIT P0, [R0+URZ], R3 ;  /* 0x00000003000075a7 */ /* 0x0022a400080011ff */
[----:B--2---:R-:W-:Y:S05]  /*96d0*/  @!P0 NANOSLEEP.SYNCS 0x989680 ;  /* 0x009896800000895d */ /* 0x004fea0003900000 */
[----:B------:R-:W2:Y:S02]  /*96e0*/  @!P0 SYNCS.PHASECHK.TRANS64 P0, [R0+URZ], R3 ;  /* 0x00000003000085a7 */ /* 0x000ea400080010ff */
[----:B--2---:R-:W-:Y:S05]  /*96f0*/  @!P0 BRA `(.L_x_243) ;  /* 0xfffffffc00f08947 */ /* 0x004fea000383ffff */
[----:B------:R-:W-:Y:S05]  /*9700*/  BRA `(.L_x_244) ;  /* 0xffffffa800787947 */ /* 0x000fea000383ffff */
.L_x_83:
[----:B---3--:R-:W-:-:S07]  /*9710*/  MOV R0, UR5 ;  /* 0x0000000500007c02 */ /* 0x008fce0008000f00 */
.L_x_245:
[----:B-1----:R1:W2:Y:S02]  /*9720*/  SYNCS.PHASECHK.TRANS64.TRYWAIT P0, [R0+URZ], R3 ;  /* 0x00000003000075a7 */ /* 0x0022a400080011ff */
[----:B--2---:R-:W-:Y:S05]  /*9730*/  @!P0 NANOSLEEP.SYNCS 0x989680 ;  /* 0x009896800000895d */ /* 0x004fea0003900000 */
[----:B------:R-:W2:Y:S02]  /*9740*/  @!P0 SYNCS.PHASECHK.TRANS64 P0, [R0+URZ], R3 ;  /* 0x00000003000085a7 */ /* 0x000ea400080010ff */
[----:B--2---:R-:W-:Y:S05]  /*9750*/  @!P0 BRA `(.L_x_245) ;  /* 0xfffffffc00f08947 */ /* 0x004fea000383ffff */
[----:B------:R-:W-:Y:S05]  /*9760*/  BRA `(.L_x_246) ;  /* 0xffffffa800847947 */ /* 0x000fea000383ffff */
.L_x_84:
[----:B---3--:R-:W-:-:S07]  /*9770*/  MOV R0, UR5 ;  /* 0x0000000500007c02 */ /* 0x008fce0008000f00 */
.L_x_247:
[----:B-1----:R1:W2:Y:S02]  /*9780*/  SYNCS.PHASECHK.TRANS64.TRYWAIT P0, [R0+URZ], R3 ;  /* 0x00000003000075a7 */ /* 0x0022a400080011ff */
[----:B--2---:R-:W-:Y:S05]  /*9790*/  @!P0 NANOSLEEP.SYNCS 0x989680 ;  /* 0x009896800000895d */ /* 0x004fea0003900000 */
[----:B------:R-:W2:Y:S02]  /*97a0*/  @!P0 SYNCS.PHASECHK.TRANS64 P0, [R0+URZ], R3 ;  /* 0x00000003000085a7 */ /* 0x000ea400080010ff */
[----:B--2---:R-:W-:Y:S05]  /*97b0*/  @!P0 BRA `(.L_x_247) ;  /* 0xfffffffc00f08947 */ /* 0x004fea000383ffff */
[----:B------:R-:W-:Y:S05]  /*97c0*/  BRA `(.L_x_248) ;  /* 0xffffffa800907947 */ /* 0x000fea000383ffff */
.L_x_85:
[----:B---3--:R-:W-:-:S07]  /*97d0*/  MOV R0, UR5 ;  /* 0x0000000500007c02 */ /* 0x008fce0008000f00 */
.L_x_249:
[----:B-1----:R1:W2:Y:S02]  /*97e0*/  SYNCS.PHASECHK.TRANS64.TRYWAIT P0, [R0+URZ], R3 ;  /* 0x00000003000075a7 */ /* 0x0022a400080011ff */
[----:B--2---:R-:W-:Y:S05]  /*97f0*/  @!P0 NANOSLEEP.SYNCS 0x989680 ;  /* 0x009896800000895d */ /* 0x004fea0003900000 */
[----:B------:R-:W2:Y:S02]  /*9800*/  @!P0 SYNCS.PHASECHK.TRANS64 P0, [R0+URZ], R3 ;  /* 0x00000003000085a7 */ /* 0x000ea400080010ff */
[----:B--2---:R-:W-:Y:S05]  /*9810*/  @!P0 BRA `(.L_x_249) ;  /* 0xfffffffc00f08947 */ /* 0x004fea000383ffff */
[----:B------:R-:W-:Y:S05]  /*9820*/  BRA `(.L_x_250) ;  /* 0xffffffa8009c7947 */ /* 0x000fea000383ffff */
.L_x_86:
[----:B---3--:R-:W-:-:S07]  /*9830*/  MOV R0, UR5 ;  /* 0x0000000500007c02 */ /* 0x008fce0008000f00 */
.L_x_251:
[----:B-1----:R1:W2:Y:S02]  /*9840*/  SYNCS.PHASECHK.TRANS64.TRYWAIT P0, [R0+URZ], R3 ;  /* 0x00000003000075a7 */ /* 0x0022a400080011ff */
[----:B--2---:R-:W-:Y:S05]  /*9850*/  @!P0 NANOSLEEP.SYNCS 0x989680 ;  /* 0x009896800000895d */ /* 0x004fea0003900000 */
[----:B------:R-:W2:Y:S02]  /*9860*/  @!P0 SYNCS.PHASECHK.TRANS64 P0, [R0+URZ], R3 ;  /* 0x00000003000085a7 */ /* 0x000ea400080010ff */
[----:B--2---:R-:W-:Y:S05]  /*9870*/  @!P0 BRA `(.L_x_251) ;  /* 0xfffffffc00f08947 */ /* 0x004fea000383ffff */
[----:B------:R-:W-:Y:S05]  /*9880*/  BRA `(.L_x_252) ;  /* 0xffffffa800a87947 */ /* 0x000fea000383ffff */
.L_x_87:
[----:B---3--:R-:W-:-:S07]  /*9890*/  MOV R0, UR5 ;  /* 0x0000000500007c02 */ /* 0x008fce0008000f00 */
.L_x_253:
[----:B-1----:R1:W2:Y:S02]  /*98a0*/  SYNCS.PHASECHK.TRANS64.TRYWAIT P0, [R0+URZ], R3 ;  /* 0x00000003000075a7 */ /* 0x0022a400080011ff */
[----:B--2---:R-:W-:Y:S05]  /*98b0*/  @!P0 NANOSLEEP.SYNCS 0x989680 ;  /* 0x009896800000895d */ /* 0x004fea0003900000 */
[----:B------:R-:W2:Y:S02]  /*98c0*/  @!P0 SYNCS.PHASECHK.TRANS64 P0, [R0+URZ], R3 ;  /* 0x00000003000085a7 */ /* 0x000ea400080010ff */
[----:B--2---:R-:W-:Y:S05]  /*98d0*/  @!P0 BRA `(.L_x_253) ;  /* 0xfffffffc00f08947 */ /* 0x004fea000383ffff */
[----:B------:R-:W-:Y:S05]  /*98e0*/  BRA `(.L_x_254) ;  /* 0xffffffa800b47947 */ /* 0x000fea000383ffff */
.L_x_88:
[----:B---3--:R-:W-:-:S07]  /*98f0*/  MOV R0, UR5 ;  /* 0x0000000500007c02 */ /* 0x008fce0008000f00 */
.L_x_255:
[----:B-1----:R1:W2:Y:S02]  /*9900*/  SYNCS.PHASECHK.TRANS64.TRYWAIT P0, [R0+URZ], R3 ;  /* 0x00000003000075a7 */ /* 0x0022a400080011ff */
[----:B--2---:R-:W-:Y:S05]  /*9910*/  @!P0 NANOSLEEP.SYNCS 0x989680 ;  /* 0x009896800000895d */ /* 0x004fea0003900000 */
[----:B------:R-:W2:Y:S02]  /*9920*/  @!P0 SYNCS.PHASECHK.TRANS64 P0, [R0+URZ], R3 ;  /* 0x00000003000085a7 */ /* 0x000ea400080010ff */
[----:B--2---:R-:W-:Y:S05]  /*9930*/  @!P0 BRA `(.L_x_255) ;  /* 0xfffffffc00f08947 */ /* 0x004fea000383ffff */
[----:B------:R-:W-:Y:S05]  /*9940*/  BRA `(.L_x_256) ;  /* 0xffffffa800c07947 */ /* 0x000fea000383ffff */
.L_x_91:
[----:B-1----:R1:W2:Y:S02]  /*9950*/  SYNCS.PHASECHK.TRANS64.TRYWAIT P0, [R0+URZ+0x370], R4 ;  /* 0x00037004000075a7 */ /* 0x0022a400080011ff */
[----:B--2---:R-:W-:Y:S05]  /*9960*/  @!P0 NANOSLEEP.SYNCS 0x989680 ;  /* 0x009896800000895d */ /* 0x004fea0003900000 */
[----:B------:R-:W2:Y:S02]  /*9970*/  @!P0 SYNCS.PHASECHK.TRANS64 P0, [R0+URZ+0x370], R4 ;  /* 0x00037004000085a7 */ /* 0x000ea400080010ff */
[----:B--2---:R-:W-:Y:S05]  /*9980*/  @!P0 BRA `(.L_x_91) ;  /* 0xfffffffc00f08947 */ /* 0x004fea000383ffff */
[----:B------:R-:W-:Y:S05]  /*9990*/  BRA `(.L_x_257) ;  /* 0xffffffac00207947 */ /* 0x000fea000383ffff */
.L_x_92:
[----:B------:R-:W-:-:S07]  /*99a0*/  MOV R0, UR5 ;  /* 0x0000000500007c02 */ /* 0x000fce0008000f00 */
.L_x_258:
[----:B-1----:R1:W2:Y:S02]  /*99b0*/  SYNCS.PHASECHK.TRANS64.TRYWAIT P0, [R0+URZ+0x320], R5 ;  /* 0x00032005000075a7 */ /* 0x0022a400080011ff */
[----:B--2---:R-:W-:Y:S05]  /*99c0*/  @!P0 NANOSLEEP.SYNCS 0x989680 ;  /* 0x009896800000895d */ /* 0x004fea0003900000 */
[----:B------:R-:W2:Y:S02]  /*99d0*/  @!P0 SYNCS.PHASECHK.TRANS64 P0, [R0+URZ+0x320], R5 ;  /* 0x00032005000085a7 */ /* 0x000ea400080010ff */
[----:B--2---:R-:W-:Y:S05]  /*99e0*/  @!P0 BRA `(.L_x_258) ;  /* 0xfffffffc00f08947 */ /* 0x004fea000383ffff */
[----:B------:R-:W-:Y:S05]  /*99f0*/  BRA `(.L_x_259) ;  /* 0xffffffac00307947 */ /* 0x000fea000383ffff */
.L_x_93:
[----:B-1----:R1:W2:Y:S02]  /*9a00*/  SYNCS.PHASECHK.TRANS64.TRYWAIT P1, [R0+URZ+0x310], R4 ;  /* 0x00031004000075a7 */ /* 0x0022a400080211ff */
[----:B--2---:R-:W-:Y:S05]  /*9a10*/  @!P1 NANOSLEEP.SYNCS 0x989680 ;  /* 0x009896800000995d */ /* 0x004fea0003900000 */
[----:B------:R-:W2:Y:S02]  /*9a20*/  @!P1 SYNCS.PHASECHK.TRANS64 P1, [R0+URZ+0x310], R4 ;  /* 0x00031004000095a7 */ /* 0x000ea400080210ff */
[----:B--2---:R-:W-:Y:S05]  /*9a30*/  @!P1 BRA `(.L_x_93) ;  /* 0xfffffffc00f09947 */ /* 0x004fea000383ffff */
[----:B------:R-:W-:Y:S05]  /*9a40*/  BRA `(.L_x_260) ;  /* 0xffffffac00607947 */ /* 0x000fea000383ffff */
.L_x_96:
[----:B------:R-:W-:-:S07]  /*9a50*/  MOV R0, UR5 ;  /* 0x0000000500007c02 */ /* 0x000fce0008000f00 */
.L_x_261:
[----:B-1----:R1:W2:Y:S02]  /*9a60*/  SYNCS.PHASECHK.TRANS64.TRYWAIT P0, [R0+URZ+0x320], R2 ;  /* 0x00032002000075a7 */ /* 0x0022a400080011ff */
[----:B--2---:R-:W-:Y:S05]  /*9a70*/  @!P0 NANOSLEEP.SYNCS 0x989680 ;  /* 0x009896800000895d */ /* 0x004fea0003900000 */
[----:B------:R-:W2:Y:S02]  /*9a80*/  @!P0 SYNCS.PHASECHK.TRANS64 P0, [R0+URZ+0x320], R2 ;  /* 0x00032002000085a7 */ /* 0x000ea400080010ff */
[----:B--2---:R-:W-:Y:S05]  /*9a90*/  @!P0 BRA `(.L_x_261) ;  /* 0xfffffffc00f08947 */ /* 0x004fea000383ffff */
[----:B------:R-:W-:Y:S05]  /*9aa0*/  BRA `(.L_x_95) ;  /* 0xffffffac00b47947 */ /* 0x000fea000383ffff */
.L_x_105:
[----:B-1----:R-:W-:-:S04]  /*9ab0*/  MOV R4, UR6 ;  /* 0x0000000600047c02 */ /* 0x002fc80008000f00 */
[----:B------:R1:W2:Y:S03]  /*9ac0*/  SYNCS.PHASECHK.TRANS64.TRYWAIT P0, [R4+URZ+0x8], R5 ;  /* 0x00000805040075a7 */ /* 0x0002a600080011ff */
[----:B--2---:R-:W-:Y:S05]  /*9ad0*/  @!P0 NANOSLEEP.SYNCS 0x989680 ;  /* 0x009896800000895d */ /* 0x004fea0003900000 */
[----:B------:R-:W2:Y:S02]  /*9ae0*/  @!P0 SYNCS.PHASECHK.TRANS64 P0, [R4+URZ+0x8], R5 ;  /* 0x00000805040085a7 */ /* 0x000ea400080010ff */
[----:B--2---:R-:W-:Y:S05]  /*9af0*/  @!P0 BRA `(.L_x_105) ;  /* 0xfffffffc00ec8947 */ /* 0x004fea000383ffff */
[----:B------:R-:W-:Y:S05]  /*9b00*/  BRA `(.L_x_104) ;  /* 0xffffffb000687947 */ /* 0x000fea000383ffff */
.L_x_107:
[----:B------:R-:W-:Y:S01]  /*9b10*/  BSSY B0, `(.L_x_262) ;  /* 0x0000006000007945 */ /* 0x000fe20003800000 */
[----:B------:R-:W-:-:S07]  /*9b20*/  MOV R15, 0xffffffff ;  /* 0xffffffff000f7802 */ /* 0x000fce0000000f00 */
[----:B-1---5:R-:W-:Y:S05]  /*9b30*/  WARPSYNC.COLLECTIVE R15, `(.L_x_263) ;  /* 0x000000000f0c7348 */ /* 0x022fea0003c00000 */
[----:B------:R-:W-:Y:S02]  /*9b40*/  ELECT P6, UR79, PT ;  /* 0x00000000004f782f */ /* 0x000fe400038c0000 */
[----:B------:R-:W-:Y:S01]  /*9b50*/  MOV R14, UR79 ;  /* 0x0000004f000e7c02 */ /* 0x000fe20008000f00 */
[----:B-1---5:R-:W-:Y:S10]  /*9b60*/  ENDCOLLECTIVE ;  /* 0x000000000000791b */ /* 0x022ff40003800000 */
.L_x_263:
[----:B------:R-:W-:Y:S05]  /*9b70*/  BSYNC B0 ;  /* 0x0000000000007941 */ /* 0x000fea0003800000 */
.L_x_262:
[----:B------:R-:W-:Y:S05]  /*9b80*/  BRA `(.L_x_264) ;  /* 0xffffffb000987947 */ /* 0x000fea000383ffff */
.L_x_109:
[----:B-1----:R-:W-:-:S04]  /*9b90*/  MOV R2, UR6 ;  /* 0x0000000600027c02 */ /* 0x002fc80008000f00 */
[----:B------:R1:W2:Y:S03]  /*9ba0*/  SYNCS.PHASECHK.TRANS64.TRYWAIT P0, [R2+URZ+0x8], R3 ;  /* 0x00000803020075a7 */ /* 0x0002a600080011ff */
[----:B--2---:R-:W-:Y:S05]  /*9bb0*/  @!P0 NANOSLEEP.SYNCS 0x989680 ;  /* 0x009896800000895d */ /* 0x004fea0003900000 */
[----:B------:R-:W2:Y:S02]  /*9bc0*/  @!P0 SYNCS.PHASECHK.TRANS64 P0, [R2+URZ+0x8], R3 ;  /* 0x00000803020085a7 */ /* 0x000ea400080010ff */
[----:B--2---:R-:W-:Y:S05]  /*9bd0*/  @!P0 BRA `(.L_x_109) ;  /* 0xfffffffc00ec8947 */ /* 0x004fea000383ffff */
[----:B------:R-:W-:Y:S05]  /*9be0*/  BRA `(.L_x_108) ;  /* 0xffffffb0009c7947 */ /* 0x000fea000383ffff */
.L_x_110:
[----:B-1----:R1:W2:Y:S02]  /*9bf0*/  SYNCS.PHASECHK.TRANS64.TRYWAIT P0, [R0+URZ+0x310], R4 ;  /* 0x00031004000075a7 */ /* 0x0022a400080011ff */
[----:B--2---:R-:W-:Y:S05]  /*9c00*/  @!P0 NANOSLEEP.SYNCS 0x989680 ;  /* 0x009896800000895d */ /* 0x004fea0003900000 */
[----:B------:R-:W2:Y:S02]  /*9c10*/  @!P0 SYNCS.PHASECHK.TRANS64 P0, [R0+URZ+0x310], R4 ;  /* 0x00031004000085a7 */ /* 0x000ea400080010ff */
[----:B--2---:R-:W-:Y:S05]  /*9c20*/  @!P0 BRA `(.L_x_110) ;  /* 0xfffffffc00f08947 */ /* 0x004fea000383ffff */
[----:B------:R-:W-:Y:S05]  /*9c30*/  BRA `(.L_x_265) ;  /* 0xffffffb400707947 */ /* 0x000fea000383ffff */
.L_x_112:
[----:B------:R-:W-:-:S07]  /*9c40*/  MOV R0, UR11 ;  /* 0x0000000b00007c02 */ /* 0x000fce0008000f00 */
.L_x_266:
[----:B-1----:R1:W2:Y:S02]  /*9c50*/  SYNCS.PHASECHK.TRANS64.TRYWAIT P0, [R0+URZ+0x350], R4 ;  /* 0x00035004000075a7 */ /* 0x0022a400080011ff */
[----:B--2---:R-:W-:Y:S05]  /*9c60*/  @!P0 NANOSLEEP.SYNCS 0x989680 ;  /* 0x009896800000895d */ /* 0x004fea0003900000 */
[----:B------:R-:W2:Y:S02]  /*9c70*/  @!P0 SYNCS.PHASECHK.TRANS64 P0, [R0+URZ+0x350], R4 ;  /* 0x00035004000085a7 */ /* 0x000ea400080010ff */
[----:B--2---:R-:W-:Y:S05]  /*9c80*/  @!P0 BRA `(.L_x_266) ;  /* 0xfffffffc00f08947 */ /* 0x004fea000383ffff */
[----:B------:R-:W-:Y:S05]  /*9c90*/  BRA `(.L_x_267) ;  /* 0xffffffb400b87947 */ /* 0x000fea000383ffff */
.L_x_115:
[----:B------:R-:W-:Y:S07]  /*9ca0*/  MOV R0, UR9 ;  /* 0x0000000900007c02 */ /* 0x000fee0008000f00 */
.L_x_268:
[----:B-1----:R1:W2:Y:S02]  /*9cb0*/  SYNCS.PHASECHK.TRANS64.TRYWAIT P0, [R0+URZ], R4 ;  /* 0x00000004000075a7 */ /* 0x0022a400080011ff */
[----:B--2---:R-:W-:Y:S05]  /*9cc0*/  @!P0 NANOSLEEP.SYNCS 0x989680 ;  /* 0x009896800000895d */ /* 0x004fea0003900000 */
[----:B------:R-:W2:Y:S02]  /*9cd0*/  @!P0 SYNCS.PHASECHK.TRANS64 P0, [R0+URZ], R4 ;  /* 0x00000004000085a7 */ /* 0x000ea400080010ff */
[----:B--2---:R-:W-:Y:S05]  /*9ce0*/  @!P0 BRA `(.L_x_268) ;  /* 0xfffffffc00f08947 */ /* 0x004fea000383ffff */
[----:B------:R-:W-:Y:S05]  /*9cf0*/  BRA `(.L_x_114) ;  /* 0xffffffb400d07947 */ /* 0x000fea000383ffff */
.L_x_119:
[----:B-1----:R-:W-:-:S07]  /*9d00*/  MOV R0, UR7 ;  /* 0x0000000700007c02 */ /* 0x002fce0008000f00 */
.L_x_269:
[----:B-1----:R1:W2:Y:S02]  /*9d10*/  SYNCS.PHASECHK.TRANS64.TRYWAIT P0, [R0+URZ], R2 ;  /* 0x00000002000075a7 */ /* 0x0022a400080011ff */
[----:B--2---:R-:W-:Y:S05]  /*9d20*/  @!P0 NANOSLEEP.SYNCS 0x989680 ;  /* 0x009896800000895d */ /* 0x004fea0003900000 */
[----:B------:R-:W2:Y:S02]  /*9d30*/  @!P0 SYNCS.PHASECHK.TRANS64 P0, [R0+URZ], R2 ;  /* 0x00000002000085a7 */ /* 0x000ea400080010ff */
[----:B--2---:R-:W-:Y:S05]  /*9d40*/  @!P0 BRA `(.L_x_269) ;  /* 0xfffffffc00f08947 */ /* 0x004fea000383ffff */
[----:B------:R-:W-:Y:S05]  /*9d50*/  BRA `(.L_x_270) ;  /* 0xffffffb800887947 */ /* 0x000fea000383ffff */
.L_x_120:
[----:B------:R-:W-:-:S07]  /*9d60*/  MOV R0, UR7 ;  /* 0x0000000700007c02 */ /* 0x000fce0008000f00 */
.L_x_271:
[----:B-1----:R1:W2:Y:S02]  /*9d70*/  SYNCS.PHASECHK.TRANS64.TRYWAIT P0, [R0+URZ], R3 ;  /* 0x00000003000075a7 */ /* 0x0022a400080011ff */
[----:B--2---:R-:W-:Y:S05]  /*9d80*/  @!P0 NANOSLEEP.SYNCS 0x989680 ;  /* 0x009896800000895d */ /* 0x004fea0003900000 */
[----:B------:R-:W2:Y:S02]  /*9d90*/  @!P0 SYNCS.PHASECHK.TRANS64 P0, [R0+URZ], R3 ;  /* 0x00000003000085a7 */ /* 0x000ea400080010ff */
[----:B--2---:R-:W-:Y:S05]  /*9da0*/  @!P0 BRA `(.L_x_271) ;  /* 0xfffffffc00f08947 */ /* 0x004fea000383ffff */
[----:B------:R-:W-:Y:S05]  /*9db0*/  BRA `(.L_x_272) ;  /* 0xffffffb800947947 */ /* 0x000fea000383ffff */
.L_x_121:
[----:B------:R-:W-:-:S07]  /*9dc0*/  MOV R0, UR7 ;  /* 0x0000000700007c02 */ /* 0x000fce0008000f00 */
.L_x_273:
[----:B-1----:R1:W2:Y:S02]  /*9dd0*/  SYNCS.PHASECHK.TRANS64.TRYWAIT P0, [R0+URZ], R3 ;  /* 0x00000003000075a7 */ /* 0x0022a400080011ff */
[----:B--2---:R-:W-:Y:S05]  /*9de0*/  @!P0 NANOSLEEP.SYNCS 0x989680 ;  /* 0x009896800000895d */ /* 0x004fea0003900000 */
[----:B------:R-:W2:Y:S02]  /*9df0*/  @!P0 SYNCS.PHASECHK.TRANS64 P0, [R0+URZ], R3 ;  /* 0x00000003000085a7 */ /* 0x000ea400080010ff */
[----:B--2---:R-:W-:Y:S05]  /*9e00*/  @!P0 BRA `(.L_x_273) ;  /* 0xfffffffc00f08947 */ /* 0x004fea000383ffff */
[----:B------:R-:W-:Y:S05]  /*9e10*/  BRA `(.L_x_274) ;  /* 0xffffffb800a07947 */ /* 0x000fea000383ffff */
.L_x_124:
[----:B------:R-:W-:-:S07]  /*9e20*/  MOV R0, UR8 ;  /* 0x0000000800007c02 */ /* 0x000fce0008000f00 */
.L_x_275:
[----:B-1----:R1:W2:Y:S02]  /*9e30*/  SYNCS.PHASECHK.TRANS64.TRYWAIT P1, [R0+URZ+0x390], R2 ;  /* 0x00039002000075a7 */ /* 0x0022a400080211ff */
[----:B--2---:R-:W-:Y:S05]  /*9e40*/  @!P1 NANOSLEEP.SYNCS 0x989680 ;  /* 0x009896800000995d */ /* 0x004fea0003900000 */
[----:B------:R-:W2:Y:S02]  /*9e50*/  @!P1 SYNCS.PHASECHK.TRANS64 P1, [R0+URZ+0x390], R2 ;  /* 0x00039002000095a7 */ /* 0x000ea400080210ff */
[----:B--2---:R-:W-:Y:S05]  /*9e60*/  @!P1 BRA `(.L_x_275) ;  /* 0xfffffffc00f09947 */ /* 0x004fea000383ffff */
[----:B------:R-:W-:Y:S05]  /*9e70*/  BRA `(.L_x_276) ;  /* 0xffffffb800ec7947 */ /* 0x000fea000383ffff */
.L_x_129:
[----:B--2---:R2:W4:Y:S02]  /*9e80*/  SYNCS.PHASECHK.TRANS64.TRYWAIT P0, [R0+URZ+0x310], R2 ;  /* 0x00031002000075a7 */ /* 0x00452400080011ff */
[----:B----4-:R-:W-:Y:S05]  /*9e90*/  @!P0 NANOSLEEP.SYNCS 0x989680 ;  /* 0x009896800000895d */ /* 0x010fea0003900000 */
[----:B------:R-:W4:Y:S02]  /*9ea0*/  @!P0 SYNCS.PHASECHK.TRANS64 P0, [R0+URZ+0x310], R2 ;  /* 0x00031002000085a7 */ /* 0x000f2400080010ff */
[----:B----4-:R-:W-:Y:S05]  /*9eb0*/  @!P0 BRA `(.L_x_129) ;  /* 0xfffffffc00f08947 */ /* 0x010fea000383ffff */
[----:B------:R-:W-:Y:S05]  /*9ec0*/  BRA `(.L_x_277) ;  /* 0xffffffbc00f07947 */ /* 0x000fea000383ffff */
.L_x_132:
[----:B------:R-:W-:Y:S07]  /*9ed0*/  MOV R0, UR6 ;  /* 0x0000000600007c02 */ /* 0x000fee0008000f00 */
.L_x_278:
[----:B--2---:R2:W4:Y:S02]  /*9ee0*/  SYNCS.PHASECHK.TRANS64.TRYWAIT P0, [R0+URZ+0x308], R2 ;  /* 0x00030802000075a7 */ /* 0x00452400080011ff */
[----:B----4-:R-:W-:Y:S05]  /*9ef0*/  @!P0 NANOSLEEP.SYNCS 0x989680 ;  /* 0x009896800000895d */ /* 0x010fea0003900000 */
[----:B------:R-:W4:Y:S02]  /*9f00*/  @!P0 SYNCS.PHASECHK.TRANS64 P0, [R0+URZ+0x308], R2 ;  /* 0x00030802000085a7 */ /* 0x000f2400080010ff */
[----:B----4-:R-:W-:Y:S05]  /*9f10*/  @!P0 BRA `(.L_x_278) ;  /* 0xfffffffc00f08947 */ /* 0x010fea000383ffff */
[----:B------:R-:W-:Y:S05]  /*9f20*/  BRA `(.L_x_131) ;  /* 0xffffffc000d87947 */ /* 0x000fea000383ffff */
.L_x_135:
[----:B------:R-:W-:Y:S07]  /*9f30*/  MOV R0, UR13 ;  /* 0x0000000d00007c02 */ /* 0x000fee0008000f00 */
.L_x_279:
[----:B-1----:R1:W2:Y:S02]  /*9f40*/  SYNCS.PHASECHK.TRANS64.TRYWAIT P2, [R0+URZ+0x2f0], R30 ;  /* 0x0002f01e000075a7 */ /* 0x0022a400080411ff */
[----:B--2---:R-:W-:Y:S05]  /*9f50*/  @!P2 NANOSLEEP.SYNCS 0x989680 ;  /* 0x009896800000a95d */ /* 0x004fea0003900000 */
[----:B------:R-:W2:Y:S02]  /*9f60*/  @!P2 SYNCS.PHASECHK.TRANS64 P2, [R0+URZ+0x2f0], R30 ;  /* 0x0002f01e0000a5a7 */ /* 0x000ea400080410ff */
[----:B--2---:R-:W-:Y:S05]  /*9f70*/  @!P2 BRA `(.L_x_279) ;  /* 0xfffffffc00f0a947 */ /* 0x004fea000383ffff */
[----:B------:R-:W-:Y:S05]  /*9f80*/  BRA `(.L_x_280) ;  /* 0xffffffc400747947 */ /* 0x000fea000383ffff */
.L_x_137:
[----:B------:R-:W-:-:S07]  /*9f90*/  MOV R0, UR4 ;  /* 0x0000000400007c02 */ /* 0x000fce0008000f00 */
.L_x_281:
[----:B-1----:R1:W4:Y:S02]  /*9fa0*/  SYNCS.PHASECHK.TRANS64.TRYWAIT P0, [R0+URZ], R2 ;  /* 0x00000002000075a7 */ /* 0x00232400080011ff */
[----:B----4-:R-:W-:Y:S05]  /*9fb0*/  @!P0 NANOSLEEP.SYNCS 0x989680 ;  /* 0x009896800000895d */ /* 0x010fea0003900000 */
[----:B------:R-:W4:Y:S02]  /*9fc0*/  @!P0 SYNCS.PHASECHK.TRANS64 P0, [R0+URZ], R2 ;  /* 0x00000002000085a7 */ /* 0x000f2400080010ff */
[----:B----4-:R-:W-:Y:S05]  /*9fd0*/  @!P0 BRA `(.L_x_281) ;  /* 0xfffffffc00f08947 */ /* 0x010fea000383ffff */
[----:B------:R-:W-:Y:S05]  /*9fe0*/  BRA `(.L_x_282) ;  /* 0xffffffc800107947 */ /* 0x000fea000383ffff */
.L_x_139:
[----:B--2---:R2:W3:Y:S02]  /*9ff0*/  SYNCS.PHASECHK.TRANS64.TRYWAIT P0, [R0+URZ+0x310], R2 ;  /* 0x00031002000075a7 */ /* 0x0044e400080011ff */
[----:B---3--:R-:W-:Y:S05]  /*a000*/  @!P0 NANOSLEEP.SYNCS 0x989680 ;  /* 0x009896800000895d */ /* 0x008fea0003900000 */
[----:B------:R-:W3:Y:S02]  /*a010*/  @!P0 SYNCS.PHASECHK.TRANS64 P0, [R0+URZ+0x310], R2 ;  /* 0x00031002000085a7 */ /* 0x000ee400080010ff */
[----:B---3--:R-:W-:Y:S05]  /*a020*/  @!P0 BRA `(.L_x_139) ;  /* 0xfffffffc00f08947 */ /* 0x008fea000383ffff */
[----:B------:R-:W-:Y:S05]  /*a030*/  BRA `(.L_x_283) ;  /* 0xffffffc800f47947 */ /* 0x000fea000383ffff */
.L_x_149:
[----:B-1----:R1:W2:Y:S02]  /*a040*/  SYNCS.PHASECHK.TRANS64.TRYWAIT P1, [R3+URZ+0x2e0], R0 ;  /* 0x0002e000030075a7 */ /* 0x0022a400080211ff */
[----:B--2---:R-:W-:Y:S05]  /*a050*/  @!P1 NANOSLEEP.SYNCS 0x989680 ;  /* 0x009896800000995d */ /* 0x004fea0003900000 */
[----:B------:R-:W2:Y:S02]  /*a060*/  @!P1 SYNCS.PHASECHK.TRANS64 P1, [R3+URZ+0x2e0], R0 ;  /* 0x0002e000030095a7 */ /* 0x000ea400080210ff */
[----:B--2---:R-:W-:Y:S05]  /*a070*/  @!P1 BRA `(.L_x_149) ;  /* 0xfffffffc00f09947 */ /* 0x004fea000383ffff */
[----:B------:R-:W-:Y:S05]  /*a080*/  BRA `(.L_x_148) ;  /* 0xffffffd400fc7947 */ /* 0x000fea000383ffff */
.L_x_151:
[----:B------:R1:W1:Y:S02]  /*a090*/  SYNCS.PHASECHK.TRANS64.TRYWAIT P1, [R122+URZ+0x330], R4 ;  /* 0x000330047a0075a7 */ /* 0x00026400080211ff */
[----:B-1----:R-:W-:Y:S05]  /*a0a0*/  @!P1 NANOSLEEP.SYNCS 0x989680 ;  /* 0x009896800000995d */ /* 0x002fea0003900000 */
[----:B------:R-:W1:Y:S02]  /*a0b0*/  @!P1 SYNCS.PHASECHK.TRANS64 P1, [R122+URZ+0x330], R4 ;  /* 0x000330047a0095a7 */ /* 0x000e6400080210ff */
[----:B-1----:R-:W-:Y:S05]  /*a0c0*/  @!P1 BRA `(.L_x_151) ;  /* 0xfffffffc00f09947 */ /* 0x002fea000383ffff */
[----:B------:R-:W-:Y:S05]  /*a0d0*/  BRA `(.L_x_150) ;  /* 0xffffffd800187947 */ /* 0x000fea000383ffff */
        .weak           $__internal_0_$__cuda_sm10x_tcgen05_guardrail_trap_col_being_dealloced_not_returned_by_alloc
        .type           $__internal_0_$__cuda_sm10x_tcgen05_guardrail_trap_col_being_dealloced_not_returned_by_alloc,@function
        .size           $__internal_0_$__cuda_sm10x_tcgen05_guardrail_trap_col_being_dealloced_not_returned_by_alloc,($__internal_1_$__cuda_sm10x_tcgen05_guardrail_trap_phase_invalid_during_alloc - $__internal_0_$__cuda_sm10x_tcgen05_guardrail_trap_col_being_dealloced_not_returned_by_alloc)
$__internal_0_$__cuda_sm10x_tcgen05_guardrail_trap_col_being_dealloced_not_returned_by_alloc:
[----:B------:R-:W-:Y:S05]  /*a0e0*/  BPT.TRAP 0x1 ;  /* 0x000000040000795c */ /* 0x000fea0000300000 */
[----:B------:R-:W-:-:S04]  /*a0f0*/  HFMA2 R3, -RZ, RZ, 0, 0 ;  /* 0x00000000ff037431 */ /* 0x000fc800000001ff */
[----:B------:R-:W-:Y:S05]  /*a100*/  RET.REL.NODEC R2 `(_ZN7cutlass13device_kernelINS_4gemm6kernel13GemmUniversalIN4cute5tupleIJiiiiEEENS1_10collective13CollectiveMmaINS1_35MainloopSm100TmaUmmaWarpSpecializedILi46ELi2ELi4ENS5_IJNS4_1CILi2EEENSA_ILi1EEESC_EEEEENS5_IJNSA_ILi256EEENSA_ILi32EEENSA_ILi16EEEEEENS_6half_tENS5_IJlSC_lEEESJ_SK_NS4_8TiledMMAINS4_8MMA_AtomIJNS4_26SM100_MMA_F16BF16_2x1SM_SSISJ_SJ_fLi256ELi32ELNS4_4UMMA5MajorE0ELSP_0ELNSO_7ScaleInE0ELSQ_0EEEEEENS4_6LayoutINS5_IJSC_SC_SC_EEENS5_IJNSA_ILi0EEESV_SV_EEEEENS5_IJNS4_10UnderscoreESY_SY_EEEEENS4_18SM100_TMA_2SM_LOADENS4_14ComposedLayoutINS4_7SwizzleILi1ELi4ELi3EEENS4_18smem_ptr_flag_bitsILi16EEENST_INS5_IJNSA_ILi8EEESH_EEENS5_IJSH_SC_EEEEEEEvNS4_8identityES11_S1B_vS1C_EENS_8epilogue10collective18CollectiveEpilogueINS1E_23Sm100TmaWarpSpecializedILi2ELi1ELi32ELb1ELb0EEEJNS5_IJNSA_ILi128EEESG_SH_EEENS5_IJNST_IS1J_SC_EENST_ISG_SC_EEEEESJ_SK_SJ_SK_NS1E_6fusion15FusionCallbacksIS1I_NS1O_17LinearCombinationISJ_fSJ_fLNS_15FloatRoundStyleE2EEES1K_S1N_JEEENS4_5SM1004TMEM4LOAD26SM100_TMEM_LOAD_32dp32b32xENS4_13SM90_TMA_LOADENS12_INS13_ILi2ELi4ELi3EEES16_NST_INS5_IJS17_SG_EEENS5_IJSG_SC_EEEEEEENS4_39AutoVectorizingCopyWithAssumedAlignmentILi128EEENS4_14SM90_TMA_STOREES23_S25_S25_EEEvvEEEEvNT_6ParamsE) ;  /* 0xffffff5c02bc7950 */ /* 0x000fea0003c3ffff */
        .weak           $__internal_1_$__cuda_sm10x_tcgen05_guardrail_trap_phase_invalid_during_alloc
        .type           $__internal_1_$__cuda_sm10x_tcgen05_guardrail_trap_phase_invalid_during_alloc,@function
        .size           $__internal_1_$__cuda_sm10x_tcgen05_guardrail_trap_phase_invalid_during_alloc,($__internal_2_$__cuda_sm10x_tcgen05_guardrail_trap_unallocated_columns_being_dealloced - $__internal_1_$__cuda_sm10x_tcgen05_guardrail_trap_phase_invalid_during_alloc)
$__internal_1_$__cuda_sm10x_tcgen05_guardrail_trap_phase_invalid_during_alloc:
[----:B------:R-:W-:Y:S05]  /*a110*/  BPT.TRAP 0x1 ;  /* 0x000000040000795c */ /* 0x000fea0000300000 */
[----:B------:R-:W-:-:S04]  /*a120*/  MOV R3, 0x0 ;  /* 0x0000000000037802 */ /* 0x000fc80000000f00 */
[----:B------:R-:W-:Y:S05]  /*a130*/  RET.REL.NODEC R2 `(_ZN7cutlass13device_kernelINS_4gemm6kernel13GemmUniversalIN4cute5tupleIJiiiiEEENS1_10collective13CollectiveMmaINS1_35MainloopSm100TmaUmmaWarpSpecializedILi46ELi2ELi4ENS5_IJNS4_1CILi2EEENSA_ILi1EEESC_EEEEENS5_IJNSA_ILi256EEENSA_ILi32EEENSA_ILi16EEEEEENS_6half_tENS5_IJlSC_lEEESJ_SK_NS4_8TiledMMAINS4_8MMA_AtomIJNS4_26SM100_MMA_F16BF16_2x1SM_SSISJ_SJ_fLi256ELi32ELNS4_4UMMA5MajorE0ELSP_0ELNSO_7ScaleInE0ELSQ_0EEEEEENS4_6LayoutINS5_IJSC_SC_SC_EEENS5_IJNSA_ILi0EEESV_SV_EEEEENS5_IJNS4_10UnderscoreESY_SY_EEEEENS4_18SM100_TMA_2SM_LOADENS4_14ComposedLayoutINS4_7SwizzleILi1ELi4ELi3EEENS4_18smem_ptr_flag_bitsILi16EEENST_INS5_IJNSA_ILi8EEESH_EEENS5_IJSH_SC_EEEEEEEvNS4_8identityES11_S1B_vS1C_EENS_8epilogue10collective18CollectiveEpilogueINS1E_23Sm100TmaWarpSpecializedILi2ELi1ELi32ELb1ELb0EEEJNS5_IJNSA_ILi128EEESG_SH_EEENS5_IJNST_IS1J_SC_EENST_ISG_SC_EEEEESJ_SK_SJ_SK_NS1E_6fusion15FusionCallbacksIS1I_NS1O_17LinearCombinationISJ_fSJ_fLNS_15FloatRoundStyleE2EEES1K_S1N_JEEENS4_5SM1004TMEM4LOAD26SM100_TMEM_LOAD_32dp32b32xENS4_13SM90_TMA_LOADENS12_INS13_ILi2ELi4ELi3EEES16_NST_INS5_IJS17_SG_EEENS5_IJSG_SC_EEEEEEENS4_39AutoVectorizingCopyWithAssumedAlignmentILi128EEENS4_14SM90_TMA_STOREES23_S25_S25_EEEvvEEEEvNT_6ParamsE) ;  /* 0xffffff5c02b07950 */ /* 0x000fea0003c3ffff */
        .weak           $__internal_2_$__cuda_sm10x_tcgen05_guardrail_trap_unallocated_columns_being_dealloced
        .type           $__internal_2_$__cuda_sm10x_tcgen05_guardrail_trap_unallocated_columns_being_dealloced,@function
        .size           $__internal_2_$__cuda_sm10x_tcgen05_guardrail_trap_unallocated_columns_being_dealloced,(.L_x_285 - $__internal_2_$__cuda_sm10x_tcgen05_guardrail_trap_unallocated_columns_being_dealloced)
$__internal_2_$__cuda_sm10x_tcgen05_guardrail_trap_unallocated_columns_being_dealloced:
[----:B------:R-:W-:Y:S05]  /*a140*/  BPT.TRAP 0x1 ;  /* 0x000000040000795c */ /* 0x000fea0000300000 */
[----:B------:R-:W-:-:S04]  /*a150*/  HFMA2 R3, -RZ, RZ, 0, 0 ;  /* 0x00000000ff037431 */ /* 0x000fc800000001ff */
[----:B------:R-:W-:Y:S05]  /*a160*/  RET.REL.NODEC R2 `(_ZN7cutlass13device_kernelINS_4gemm6kernel13GemmUniversalIN4cute5tupleIJiiiiEEENS1_10collective13CollectiveMmaINS1_35MainloopSm100TmaUmmaWarpSpecializedILi46ELi2ELi4ENS5_IJNS4_1CILi2EEENSA_ILi1EEESC_EEEEENS5_IJNSA_ILi256EEENSA_ILi32EEENSA_ILi16EEEEEENS_6half_tENS5_IJlSC_lEEESJ_SK_NS4_8TiledMMAINS4_8MMA_AtomIJNS4_26SM100_MMA_F16BF16_2x1SM_SSISJ_SJ_fLi256ELi32ELNS4_4UMMA5MajorE0ELSP_0ELNSO_7ScaleInE0ELSQ_0EEEEEENS4_6LayoutINS5_IJSC_SC_SC_EEENS5_IJNSA_ILi0EEESV_SV_EEEEENS5_IJNS4_10UnderscoreESY_SY_EEEEENS4_18SM100_TMA_2SM_LOADENS4_14ComposedLayoutINS4_7SwizzleILi1ELi4ELi3EEENS4_18smem_ptr_flag_bitsILi16EEENST_INS5_IJNSA_ILi8EEESH_EEENS5_IJSH_SC_EEEEEEEvNS4_8identityES11_S1B_vS1C_EENS_8epilogue10collective18CollectiveEpilogueINS1E_23Sm100TmaWarpSpecializedILi2ELi1ELi32ELb1ELb0EEEJNS5_IJNSA_ILi128EEESG_SH_EEENS5_IJNST_IS1J_SC_EENST_ISG_SC_EEEEESJ_SK_SJ_SK_NS1E_6fusion15FusionCallbacksIS1I_NS1O_17LinearCombinationISJ_fSJ_fLNS_15FloatRoundStyleE2EEES1K_S1N_JEEENS4_5SM1004TMEM4LOAD26SM100_TMEM_LOAD_32dp32b32xENS4_13SM90_TMA_LOADENS12_INS13_ILi2ELi4ELi3EEES16_NST_INS5_IJS17_SG_EEENS5_IJSG_SC_EEEEEEENS4_39AutoVectorizingCopyWithAssumedAlignmentILi128EEENS4_14SM90_TMA_STOREES23_S25_S25_EEEvvEEEEvNT_6ParamsE) ;  /* 0xffffff5c02a47950 */ /* 0x000fea0003c3ffff */
.L_x_284:
[----:B------:R-:W-:-:S00]  /*a170*/  BRA `(.L_x_284) ;  /* 0xfffffffc00fc7947 */ /* 0x000fc0000383ffff */
[----:B------:R-:W-:-:S00]  /*a180*/  NOP ;  /* 0x0000000000007918 */ /* 0x000fc00000000000 */
[----:B------:R-:W-:-:S00]  /*a190*/  NOP ;  /* 0x0000000000007918 */ /* 0x000fc00000000000 */
[----:B------:R-:W-:-:S00]  /*a1a0*/  NOP ;  /* 0x0000000000007918 */ /* 0x000fc00000000000 */
[----:B------:R-:W-:-:S00]  /*a1b0*/  NOP ;  /* 0x0000000000007918 */ /* 0x000fc00000000000 */
[----:B------:R-:W-:-:S00]  /*a1c0*/  NOP ;  /* 0x0000000000007918 */ /* 0x000fc00000000000 */
[----:B------:R-:W-:-:S00]  /*a1d0*/  NOP ;  /* 0x0000000000007918 */ /* 0x000fc00000000000 */
[----:B------:R-:W-:-:S00]  /*a1e0*/  NOP ;  /* 0x0000000000007918 */ /* 0x000fc00000000000 */
[----:B------:R-:W-:-:S00]  /*a1f0*/  NOP ;  /* 0x0000000000007918 */ /* 0x000fc00000000000 */
.L_x_285:


//--------------------- .nv.global.init           --------------------------
	.section	.nv.global.init,"aw",@progbits
.nv.global.init:
	.type		$str$27,@object
	.size		$str$27,($str$28 - $str$27)
$str$27:
        /*0000*/ 	.byte	0x28, 0x61, 0x64, 0x64, 0x72, 0x65, 0x73, 0x73, 0x20, 0x26, 0x20, 0x6d, 0x61, 0x73, 0x6b, 0x29
        /*0010*/ 	.byte	0x20, 0x3d, 0x3d, 0x20, 0x30, 0x00
	.type		$str$28,@object
	.size		$str$28,($str$26 - $str$28)
$str$28:
        /*0016*/ 	.byte	0x2f, 0x74, 0x6d, 0x70, 0x2f, 0x63, 0x75, 0x74, 0x6c, 0x61, 0x73, 0x73, 0x5f, 0x73, 0x77, 0x65
        /*0026*/ 	.byte	0x65, 0x70, 0x5f, 0x73, 0x72, 0x63, 0x2f, 0x69, 0x6e, 0x63, 0x6c, 0x75, 0x64, 0x65, 0x2f, 0x63
        /*0036*/ 	.byte	0x75, 0x74, 0x65, 0x2f, 0x70, 0x6f, 0x69, 0x6e, 0x74, 0x65, 0x72, 0x5f, 0x66, 0x6c, 0x61, 0x67
        /*0046*/ 	.byte	0x67, 0x65, 0x64, 0x2e, 0x68, 0x70, 0x70, 0x00
	.type		$str$26,@object
	.size		$str$26,($str$25 - $str$26)
$str$26:
        /*004e*/ 	.byte	0x2f, 0x74, 0x6d, 0x70, 0x2f, 0x63, 0x75, 0x74, 0x6c, 0x61, 0x73, 0x73, 0x5f, 0x73, 0x77, 0x65
        /*005e*/ 	.byte	0x65, 0x70, 0x5f, 0x73, 0x72, 0x63, 0x2f, 0x69, 0x6e, 0x63, 0x6c, 0x75, 0x64, 0x65, 0x2f, 0x63
        /*006e*/ 	.byte	0x75, 0x74, 0x65, 0x2f, 0x61, 0x74, 0x6f, 0x6d, 0x2f, 0x63, 0x6f, 0x70, 0x79, 0x5f, 0x74, 0x72
        /*007e*/ 	.byte	0x61, 0x69, 0x74, 0x73, 0x5f, 0x73, 0x6d, 0x31, 0x30, 0x30, 0x2e, 0x68, 0x70, 0x70, 0x00
	.type		$str$25,@object
	.size		$str$25,(__unnamed_1 - $str$25)
$str$25:
        /*008d*/ 	.byte	0x28, 0x28, 0x75, 0x69, 0x6e, 0x74, 0x33, 0x32, 0x5f, 0x74, 0x28, 0x74, 0x68, 0x72, 0x65, 0x61
        /*009d*/ 	.byte	0x64, 0x49, 0x64, 0x78, 0x2e, 0x78, 0x29, 0x20, 0x2f, 0x20, 0x33, 0x32, 0x29, 0x20, 0x25, 0x20
        /*00ad*/ 	.byte	0x34, 0x29, 0x20, 0x3d, 0x3d, 0x20, 0x28, 0x28, 0x28, 0x74, 0x6d, 0x65, 0x6d, 0x5f, 0x61, 0x64
        /*00bd*/ 	.byte	0x64, 0x72, 0x20, 0x3e, 0x3e, 0x20, 0x31, 0x36, 0x29, 0x20, 0x2f, 0x20, 0x33, 0x32, 0x29, 0x20
        /*00cd*/ 	.byte	0x25, 0x20, 0x34, 0x29, 0x00
	.type		__unnamed_1,@object
	.size		__unnamed_1,(__unnamed_2 - __unnamed_1)
__unnamed_1:
        /*00d2*/ 	.byte	0x61, 0x75, 0x74, 0x6f, 0x20, 0x63, 0x75, 0x74, 0x65, 0x3a, 0x3a, 0x61, 0x73, 0x5f, 0x70, 0x6f
        /* <DEDUP_REMOVED lines=24> */
        /*0262*/ 	.byte	0x3e, 0x3e, 0x3e, 0x3e, 0x5d, 0x00
	.type		__unnamed_2,@object
	.size		__unnamed_2,(.L_2 - __unnamed_2)
__unnamed_2:
        /* <DEDUP_REMOVED lines=42> */
        /*0508*/ 	.byte	0x3e, 0x3e, 0x5d, 0x00
.L_2:


//--------------------- .nv.shared._ZN7cutlass13device_kernelINS_4gemm6kernel13GemmUniversalIN4cute5tupleIJiiiiEEENS1_10collective13CollectiveMmaINS1_35MainloopSm100TmaUmmaWarpSpecializedILi46ELi2ELi4ENS5_IJNS4_1CILi2EEENSA_ILi1EEESC_EEEEENS5_IJNSA_ILi256EEENSA_ILi32EEENSA_ILi16EEEEEENS_6half_tENS5_IJlSC_lEEESJ_SK_NS4_8TiledMMAINS4_8MMA_AtomIJNS4_26SM100_MMA_F16BF16_2x1SM_SSISJ_SJ_fLi256ELi32ELNS4_4UMMA5MajorE0ELSP_0ELNSO_7ScaleInE0ELSQ_0EEEEEENS4_6LayoutINS5_IJSC_SC_SC_EEENS5_IJNSA_ILi0EEESV_SV_EEEEENS5_IJNS4_10UnderscoreESY_SY_EEEEENS4_18SM100_TMA_2SM_LOADENS4_14ComposedLayoutINS4_7SwizzleILi1ELi4ELi3EEENS4_18smem_ptr_flag_bitsILi16EEENST_INS5_IJNSA_ILi8EEESH_EEENS5_IJSH_SC_EEEEEEEvNS4_8identityES11_S1B_vS1C_EENS_8epilogue10collective18CollectiveEpilogueINS1E_23Sm100TmaWarpSpecializedILi2ELi1ELi32ELb1ELb0EEEJNS5_IJNSA_ILi128EEESG_SH_EEENS5_IJNST_IS1J_SC_EENST_ISG_SC_EEEEESJ_SK_SJ_SK_NS1E_6fusion15FusionCallbacksIS1I_NS1O_17LinearCombinationISJ_fSJ_fLNS_15FloatRoundStyleE2EEES1K_S1N_JEEENS4_5SM1004TMEM4LOAD26SM100_TMEM_LOAD_32dp32b32xENS4_13SM90_TMA_LOADENS12_INS13_ILi2ELi4ELi3EEES16_NST_INS5_IJS17_SG_EEENS5_IJSG_SC_EEEEEEENS4_39AutoVectorizingCopyWithAssumedAlignmentILi128EEENS4_14SM90_TMA_STOREES23_S25_S25_EEEvvEEEEvNT_6ParamsE --------------------------
	.section	.nv.shared._ZN7cutlass13device_kernelINS_4gemm6kernel13GemmUniversalIN4cute5tupleIJiiiiEEENS1_10collective13CollectiveMmaINS1_35MainloopSm100TmaUmmaWarpSpecializedILi46ELi2ELi4ENS5_IJNS4_1CILi2EEENSA_ILi1EEESC_EEEEENS5_IJNSA_ILi256EEENSA_ILi32EEENSA_ILi16EEEEEENS_6half_tENS5_IJlSC_lEEESJ_SK_NS4_8TiledMMAINS4_8MMA_AtomIJNS4_26SM100_MMA_F16BF16_2x1SM_SSISJ_SJ_fLi256ELi32ELNS4_4UMMA5MajorE0ELSP_0ELNSO_7ScaleInE0ELSQ_0EEEEEENS4_6LayoutINS5_IJSC_SC_SC_EEENS5_IJNSA_ILi0EEESV_SV_EEEEENS5_IJNS4_10UnderscoreESY_SY_EEEEENS4_18SM100_TMA_2SM_LOADENS4_14ComposedLayoutINS4_7SwizzleILi1ELi4ELi3EEENS4_18smem_ptr_flag_bitsILi16EEENST_INS5_IJNSA_ILi8EEESH_EEENS5_IJSH_SC_EEEEEEEvNS4_8identityES11_S1B_vS1C_EENS_8epilogue10collective18CollectiveEpilogueINS1E_23Sm100TmaWarpSpecializedILi2ELi1ELi32ELb1ELb0EEEJNS5_IJNSA_ILi128EEESG_SH_EEENS5_IJNST_IS1J_SC_EENST_ISG_SC_EEEEESJ_SK_SJ_SK_NS1E_6fusion15FusionCallbacksIS1I_NS1O_17LinearCombinationISJ_fSJ_fLNS_15FloatRoundStyleE2EEES1K_S1N_JEEENS4_5SM1004TMEM4LOAD26SM100_TMEM_LOAD_32dp32b32xENS4_13SM90_TMA_LOADENS12_INS13_ILi2ELi4ELi3EEES16_NST_INS5_IJS17_SG_EEENS5_IJSG_SC_EEEEEEENS4_39AutoVectorizingCopyWithAssumedAlignmentILi128EEENS4_14SM90_TMA_STOREES23_S25_S25_EEEvvEEEEvNT_6ParamsE,"aw",@nobits
	.sectionflags	@""
	.align	16
	.zero		1024


//--------------------- .nv.shared.reserved.0     --------------------------
	.section	.nv.shared.reserved.0,"aw",@nobits
	.weak		__nv_reservedSMEM_offset_0_alias
	.size		__nv_reservedSMEM_offset_0_alias, 0, 64
	.other		__nv_reservedSMEM_offset_0_alias,@"STO_CUDA_RESERVED_SHARED STV_DEFAULT"
__nv_reservedSMEM_offset_0_alias:
	.zero		0
.nv.shared.reserved.0:
	.zero		64
	.weak		__nv_reservedSMEM_tcgen05_partition
	.type		__nv_reservedSMEM_tcgen05_partition,@object
	.size		__nv_reservedSMEM_tcgen05_partition,(.L_0 - __nv_reservedSMEM_tcgen05_partition)
__nv_reservedSMEM_tcgen05_partition:
	.zero		32
.L_0:


//--------------------- .nv.global                --------------------------
	.section	.nv.global,"aw",@nobits
.nv.global:
	.type		_ZN39_INTERNAL_c3cda9c7_4_k_cu_8fd0bc75_97114cute1_E,@object
	.size		_ZN39_INTERNAL_c3cda9c7_4_k_cu_8fd0bc75_97114cute1_E,(_ZN39_INTERNAL_c3cda9c7_4_k_cu_8fd0bc75_97114cuda3std3__45__cpo6cbeginE - _ZN39_INTERNAL_c3cda9c7_4_k_cu_8fd0bc75_97114cute1_E)
_ZN39_INTERNAL_c3cda9c7_4_k_cu_8fd0bc75_97114cute1_E:
	.zero		1
	.type		_ZN39_INTERNAL_c3cda9c7_4_k_cu_8fd0bc75_97114cuda3std3__45__cpo6cbeginE,@object
	.size		_ZN39_INTERNAL_c3cda9c7_4_k_cu_8fd0bc75_97114cuda3std3__45__cpo6cbeginE,(_ZN39_INTERNAL_c3cda9c7_4_k_cu_8fd0bc75_97114cuda3std3__48in_placeE - _ZN39_INTERNAL_c3cda9c7_4_k_cu_8fd0bc75_97114cuda3std3__45__cpo6cbeginE)
_ZN39_INTERNAL_c3cda9c7_4_k_cu_8fd0bc75_97114cuda3std3__45__cpo6cbeginE:
	.zero		1
	.type		_ZN39_INTERNAL_c3cda9c7_4_k_cu_8fd0bc75_97114cuda3std3__48in_placeE,@object
	.size		_ZN39_INTERNAL_c3cda9c7_4_k_cu_8fd0bc75_97114cuda3std3__48in_placeE,(_ZN39_INTERNAL_c3cda9c7_4_k_cu_8fd0bc75_97114cuda3std6ranges3__45__cpo9iter_moveE - _ZN39_INTERNAL_c3cda9c7_4_k_cu_8fd0bc75_97114cuda3std3__48in_placeE)
_ZN39_INTERNAL_c3cda9c7_4_k_cu_8fd0bc75_97114cuda3std3__48in_placeE:
	.zero		1
	.type		_ZN39_INTERNAL_c3cda9c7_4_k_cu_8fd0bc75_97114cuda3std6ranges3__45__cpo9iter_moveE,@object
	.size		_ZN39_INTERNAL_c3cda9c7_4_k_cu_8fd0bc75_97114cuda3std6ranges3__45__cpo9iter_moveE,(_ZN39_INTERNAL_c3cda9c7_4_k_cu_8fd0bc75_97114cuda3std3__45__cpo5beginE - _ZN39_INTERNAL_c3cda9c7_4_k_cu_8fd0bc75_97114cuda3std6ranges3__45__cpo9iter_moveE)
_ZN39_INTERNAL_c3cda9c7_4_k_cu_8fd0bc75_97114cuda3std6ranges3__45__cpo9iter_moveE:
	.zero		1
	.type		_ZN39_INTERNAL_c3cda9c7_4_k_cu_8fd0bc75_97114cuda3std3__45__cpo5beginE,@object
	.size		_ZN39_INTERNAL_c3cda9c7_4_k_cu_8fd0bc75_97114cuda3std3__45__cpo5beginE,(_ZN39_INTERNAL_c3cda9c7_4_k_cu_8fd0bc75_97114cuda3std3__441_GLOBAL__N__c3cda9c7_4_k_cu_8fd0bc75_97116ignoreE - _ZN39_INTERNAL_c3cda9c7_4_k_cu_8fd0bc75_97114cuda3std3__45__cpo5beginE)
_ZN39_INTERNAL_c3cda9c7_4_k_cu_8fd0bc75_97114cuda3std3__45__cpo5beginE:
	.zero		1
	.type		_ZN39_INTERNAL_c3cda9c7_4_k_cu_8fd0bc75_97114cuda3std3__441_GLOBAL__N__c3cda9c7_4_k_cu_8fd0bc75_97116ignoreE,@object
	.size		_ZN39_INTERNAL_c3cda9c7_4_k_cu_8fd0bc75_97114cuda3std3__441_GLOBAL__N__c3cda9c7_4_k_cu_8fd0bc75_97116ignoreE,(_ZN39_INTERNAL_c3cda9c7_4_k_cu_8fd0bc75_97114cute7productE - _ZN39_INTERNAL_c3cda9c7_4_k_cu_8fd0bc75_97114cuda3std3__441_GLOBAL__N__c3cda9c7_4_k_cu_8fd0bc75_97116ignoreE)
_ZN39_INTERNAL_c3cda9c7_4_k_cu_8fd0bc75_97114cuda3std3__441_GLOBAL__N__c3cda9c7_4_k_cu_8fd0bc75_97116ignoreE:
	.zero		1
	.type		_ZN39_INTERNAL_c3cda9c7_4_k_cu_8fd0bc75_97114cute7productE,@object
	.size		_ZN39_INTERNAL_c3cda9c7_4_k_cu_8fd0bc75_97114cute7productE,(_ZN39_INTERNAL_c3cda9c7_4_k_cu_8fd0bc75_97114cuda3std3__45__cpo3endE - _ZN39_INTERNAL_c3cda9c7_4_k_cu_8fd0bc75_97114cute7productE)
_ZN39_INTERNAL_c3cda9c7_4_k_cu_8fd0bc75_97114cute7productE:
	.zero		1
	.type		_ZN39_INTERNAL_c3cda9c7_4_k_cu_8fd0bc75_97114cuda3std3__45__cpo3endE,@object
	.size		_ZN39_INTERNAL_c3cda9c7_4_k_cu_8fd0bc75_97114cuda3std3__45__cpo3endE,(_ZN39_INTERNAL_c3cda9c7_4_k_cu_8fd0bc75_97114cuda3std3__419piecewise_constructE - _ZN39_INTERNAL_c3cda9c7_4_k_cu_8fd0bc75_97114cuda3std3__45__cpo3endE)
_ZN39_INTERNAL_c3cda9c7_4_k_cu_8fd0bc75_97114cuda3std3__45__cpo3endE:
	.zero		1
	.type		_ZN39_INTERNAL_c3cda9c7_4_k_cu_8fd0bc75_97114cuda3std3__419piecewise_constructE,@object
	.size		_ZN39_INTERNAL_c3cda9c7_4_k_cu_8fd0bc75_97114cuda3std3__419piecewise_constructE,(_ZN39_INTERNAL_c3cda9c7_4_k_cu_8fd0bc75_97114cuda3std3__45__cpo4cendE - _ZN39_INTERNAL_c3cda9c7_4_k_cu_8fd0bc75_97114cuda3std3__419piecewise_constructE)
_ZN39_INTERNAL_c3cda9c7_4_k_cu_8fd0bc75_97114cuda3std3__419piecewise_constructE:
	.zero		1
	.type		_ZN39_INTERNAL_c3cda9c7_4_k_cu_8fd0bc75_97114cuda3std3__45__cpo4cendE,@object
	.size		_ZN39_INTERNAL_c3cda9c7_4_k_cu_8fd0bc75_97114cuda3std3__45__cpo4cendE,(_ZN39_INTERNAL_c3cda9c7_4_k_cu_8fd0bc75_97114cuda3std6ranges3__45__cpo4swapE - _ZN39_INTERNAL_c3cda9c7_4_k_cu_8fd0bc75_97114cuda3std3__45__cpo4cendE)
_ZN39_INTERNAL_c3cda9c7_4_k_cu_8fd0bc75_97114cuda3std3__45__cpo4cendE:
	.zero		1
	.type		_ZN39_INTERNAL_c3cda9c7_4_k_cu_8fd0bc75_97114cuda3std6ranges3__45__cpo4swapE,@object
	.size		_ZN39_INTERNAL_c3cda9c7_4_k_cu_8fd0bc75_97114cuda3std6ranges3__45__cpo4swapE,(.L_10 - _ZN39_INTERNAL_c3cda9c7_4_k_cu_8fd0bc75_97114cuda3std6ranges3__45__cpo4swapE)
_ZN39_INTERNAL_c3cda9c7_4_k_cu_8fd0bc75_97114cuda3std6ranges3__45__cpo4swapE:
	.zero		1
.L_10:


//--------------------- .nv.constant0._ZN7cutlass13device_kernelINS_4gemm6kernel13GemmUniversalIN4cute5tupleIJiiiiEEENS1_10collective13CollectiveMmaINS1_35MainloopSm100TmaUmmaWarpSpecializedILi46ELi2ELi4ENS5_IJNS4_1CILi2EEENSA_ILi1EEESC_EEEEENS5_IJNSA_ILi256EEENSA_ILi32EEENSA_ILi16EEEEEENS_6half_tENS5_IJlSC_lEEESJ_SK_NS4_8TiledMMAINS4_8MMA_AtomIJNS4_26SM100_MMA_F16BF16_2x1SM_SSISJ_SJ_fLi256ELi32ELNS4_4UMMA5MajorE0ELSP_0ELNSO_7ScaleInE0ELSQ_0EEEEEENS4_6LayoutINS5_IJSC_SC_SC_EEENS5_IJNSA_ILi0EEESV_SV_EEEEENS5_IJNS4_10UnderscoreESY_SY_EEEEENS4_18SM100_TMA_2SM_LOADENS4_14ComposedLayoutINS4_7SwizzleILi1ELi4ELi3EEENS4_18smem_ptr_flag_bitsILi16EEENST_INS5_IJNSA_ILi8EEESH_EEENS5_IJSH_SC_EEEEEEEvNS4_8identityES11_S1B_vS1C_EENS_8epilogue10collective18CollectiveEpilogueINS1E_23Sm100TmaWarpSpecializedILi2ELi1ELi32ELb1ELb0EEEJNS5_IJNSA_ILi128EEESG_SH_EEENS5_IJNST_IS1J_SC_EENST_ISG_SC_EEEEESJ_SK_SJ_SK_NS1E_6fusion15FusionCallbacksIS1I_NS1O_17LinearCombinationISJ_fSJ_fLNS_15FloatRoundStyleE2EEES1K_S1N_JEEENS4_5SM1004TMEM4LOAD26SM100_TMEM_LOAD_32dp32b32xENS4_13SM90_TMA_LOADENS12_INS13_ILi2ELi4ELi3EEES16_NST_INS5_IJS17_SG_EEENS5_IJSG_SC_EEEEEEENS4_39AutoVectorizingCopyWithAssumedAlignmentILi128EEENS4_14SM90_TMA_STOREES23_S25_S25_EEEvvEEEEvNT_6ParamsE --------------------------
	.section	.nv.constant0._ZN7cutlass13device_kernelINS_4gemm6kernel13GemmUniversalIN4cute5tupleIJiiiiEEENS1_10collective13CollectiveMmaINS1_35MainloopSm100TmaUmmaWarpSpecializedILi46ELi2ELi4ENS5_IJNS4_1CILi2EEENSA_ILi1EEESC_EEEEENS5_IJNSA_ILi256EEENSA_ILi32EEENSA_ILi16EEEEEENS_6half_tENS5_IJlSC_lEEESJ_SK_NS4_8TiledMMAINS4_8MMA_AtomIJNS4_26SM100_MMA_F16BF16_2x1SM_SSISJ_SJ_fLi256ELi32ELNS4_4UMMA5MajorE0ELSP_0ELNSO_7ScaleInE0ELSQ_0EEEEEENS4_6LayoutINS5_IJSC_SC_SC_EEENS5_IJNSA_ILi0EEESV_SV_EEEEENS5_IJNS4_10UnderscoreESY_SY_EEEEENS4_18SM100_TMA_2SM_LOADENS4_14ComposedLayoutINS4_7SwizzleILi1ELi4ELi3EEENS4_18smem_ptr_flag_bitsILi16EEENST_INS5_IJNSA_ILi8EEESH_EEENS5_IJSH_SC_EEEEEEEvNS4_8identityES11_S1B_vS1C_EENS_8epilogue10collective18CollectiveEpilogueINS1E_23Sm100TmaWarpSpecializedILi2ELi1ELi32ELb1ELb0EEEJNS5_IJNSA_ILi128EEESG_SH_EEENS5_IJNST_IS1J_SC_EENST_ISG_SC_EEEEESJ_SK_SJ_SK_NS1E_6fusion15FusionCallbacksIS1I_NS1O_17LinearCombinationISJ_fSJ_fLNS_15FloatRoundStyleE2EEES1K_S1N_JEEENS4_5SM1004TMEM4LOAD26SM100_TMEM_LOAD_32dp32b32xENS4_13SM90_TMA_LOADENS12_INS13_ILi2ELi4ELi3EEES16_NST_INS5_IJS17_SG_EEENS5_IJSG_SC_EEEEEEENS4_39AutoVectorizingCopyWithAssumedAlignmentILi128EEENS4_14SM90_TMA_STOREES23_S25_S25_EEEvvEEEEvNT_6ParamsE,"a",@progbits
	.sectionflags	@""
	.align	4
.nv.constant0._ZN7cutlass13device_kernelINS_4gemm6kernel13GemmUniversalIN4cute5tupleIJiiiiEEENS1_10collective13CollectiveMmaINS1_35MainloopSm100TmaUmmaWarpSpecializedILi46ELi2ELi4ENS5_IJNS4_1CILi2EEENSA_ILi1EEESC_EEEEENS5_IJNSA_ILi256EEENSA_ILi32EEENSA_ILi16EEEEEENS_6half_tENS5_IJlSC_lEEESJ_SK_NS4_8TiledMMAINS4_8MMA_AtomIJNS4_26SM100_MMA_F16BF16_2x1SM_SSISJ_SJ_fLi256ELi32ELNS4_4UMMA5MajorE0ELSP_0ELNSO_7ScaleInE0ELSQ_0EEEEEENS4_6LayoutINS5_IJSC_SC_SC_EEENS5_IJNSA_ILi0EEESV_SV_EEEEENS5_IJNS4_10UnderscoreESY_SY_EEEEENS4_18SM100_TMA_2SM_LOADENS4_14ComposedLayoutINS4_7SwizzleILi1ELi4ELi3EEENS4_18smem_ptr_flag_bitsILi16EEENST_INS5_IJNSA_ILi8EEESH_EEENS5_IJSH_SC_EEEEEEEvNS4_8identityES11_S1B_vS1C_EENS_8epilogue10collective18CollectiveEpilogueINS1E_23Sm100TmaWarpSpecializedILi2ELi1ELi32ELb1ELb0EEEJNS5_IJNSA_ILi128EEESG_SH_EEENS5_IJNST_IS1J_SC_EENST_ISG_SC_EEEEESJ_SK_SJ_SK_NS1E_6fusion15FusionCallbacksIS1I_NS1O_17LinearCombinationISJ_fSJ_fLNS_15FloatRoundStyleE2EEES1K_S1N_JEEENS4_5SM1004TMEM4LOAD26SM100_TMEM_LOAD_32dp32b32xENS4_13SM90_TMA_LOADENS12_INS13_ILi2ELi4ELi3EEES16_NST_INS5_IJS17_SG_EEENS5_IJSG_SC_EEEEEEENS4_39AutoVectorizingCopyWithAssumedAlignmentILi128EEENS4_14SM90_TMA_STOREES23_S25_S25_EEEvvEEEEvNT_6ParamsE:
	.zero		2944


//--------------------- SYMBOLS --------------------------

	.type		.nv.reservedSmem.offset0,@object
	.size		.nv.reservedSmem.offset0,0x4
	.type		.nv.reservedSmem.cap,@object
	.size		.nv.reservedSmem.cap,0x4
	.type		__assertfail,@function
